	.headerflags	@"EF_CUDA_TEXMODE_UNIFIED EF_CUDA_64BIT_ADDRESS EF_CUDA_ACCELERATORS EF_CUDA_SM90 EF_CUDA_VIRTUAL_SM(EF_CUDA_SM90)"
	.elftype	@"ET_EXEC"


//--------------------- .nv.info                  --------------------------
	.section	.nv.info,"",@"SHT_CUDA_INFO"
	.align	4


	//----- nvinfo : EIATTR_REGCOUNT
	.align		4
        /*0000*/ 	.byte	0x04, 0x2f
        /*0002*/ 	.short	(.L_1 - .L_0)
	.align		4
.L_0:
        /*0004*/ 	.word	index@(triton_mm)
        /*0008*/ 	.word	0x000000cb


	//----- nvinfo : EIATTR_MIN_STACK_SIZE
	.align		4
.L_1:
        /*000c*/ 	.byte	0x04, 0x12
        /*000e*/ 	.short	(.L_3 - .L_2)
	.align		4
.L_2:
        /*0010*/ 	.word	index@(triton_mm)
        /*0014*/ 	.word	0x00000000


	//----- nvinfo : EIATTR_FRAME_SIZE
	.align		4
.L_3:
        /*0018*/ 	.byte	0x04, 0x11
        /*001a*/ 	.short	(.L_5 - .L_4)
	.align		4
.L_4:
        /*001c*/ 	.word	index@(triton_mm)
        /*0020*/ 	.word	0x00000000


	//----- nvinfo : EIATTR_MIN_STACK_SIZE
	.align		4
.L_5:
        /*0024*/ 	.byte	0x04, 0x12
        /*0026*/ 	.short	(.L_7 - .L_6)
	.align		4
.L_6:
        /*0028*/ 	.word	index@(triton_mm)
        /*002c*/ 	.word	0x00000000
.L_7:


//--------------------- .nv.info.triton_mm        --------------------------
	.section	.nv.info.triton_mm,"",@"SHT_CUDA_INFO"
	.sectionflags	@""
	.align	4


	//----- nvinfo : EIATTR_CUDA_API_VERSION
	.align		4
        /*0000*/ 	.byte	0x04, 0x37
        /*0002*/ 	.short	(.L_9 - .L_8)
.L_8:
        /*0004*/ 	.word	0x0000007c


	//----- nvinfo : EIATTR_KPARAM_INFO
	.align		4
.L_9:
        /*0008*/ 	.byte	0x04, 0x17
        /*000a*/ 	.short	(.L_11 - .L_10)
.L_10:
        /*000c*/ 	.word	0x00000000
        /*0010*/ 	.short	0x0003
        /*0012*/ 	.short	0x0018
        /*0014*/ 	.byte	0x00, 0xf0, 0x11, 0x00


	//----- nvinfo : EIATTR_KPARAM_INFO
	.align		4
.L_11:
        /*0018*/ 	.byte	0x04, 0x17
        /*001a*/ 	.short	(.L_13 - .L_12)
.L_12:
        /*001c*/ 	.word	0x00000000
        /*0020*/ 	.short	0x0002
        /*0022*/ 	.short	0x0010
        /*0024*/ 	.byte	0x00, 0xf0, 0x21, 0x00


	//----- nvinfo : EIATTR_KPARAM_INFO
	.align		4
.L_13:
        /*0028*/ 	.byte	0x04, 0x17
        /*002a*/ 	.short	(.L_15 - .L_14)
.L_14:
        /*002c*/ 	.word	0x00000000
        /*0030*/ 	.short	0x0001
        /*0032*/ 	.short	0x0008
        /*0034*/ 	.byte	0x00, 0xf0, 0x21, 0x00


	//----- nvinfo : EIATTR_KPARAM_INFO
	.align		4
.L_15:
        /*0038*/ 	.byte	0x04, 0x17
        /*003a*/ 	.short	(.L_17 - .L_16)
.L_16:
        /*003c*/ 	.word	0x00000000
        /*0040*/ 	.short	0x0000
        /*0042*/ 	.short	0x0000
        /*0044*/ 	.byte	0x00, 0xf0, 0x21, 0x00


	//----- nvinfo : EIATTR_SPARSE_MMA_MASK
	.align		4
.L_17:
        /*0048*/ 	.byte	0x03, 0x50
        /*004a*/ 	.short	0x0000


	//----- nvinfo : EIATTR_MAXREG_COUNT
	.align		4
        /*004c*/ 	.byte	0x03, 0x1b
        /*004e*/ 	.short	0x00ff


	//----- nvinfo : EIATTR_COOP_GROUP_MASK_REGIDS
	.align		4
        /*0050*/ 	.byte	0x04, 0x29
        /*0052*/ 	.short	(.L_19 - .L_18)


	//   ....[0]....
.L_18:
        /*0054*/ 	.word	0xffffffff


	//----- nvinfo : EIATTR_COOP_GROUP_INSTR_OFFSETS
	.align		4
.L_19:
        /*0058*/ 	.byte	0x04, 0x28
        /*005a*/ 	.short	(.L_21 - .L_20)


	//   ....[0]....
.L_20:
        /*005c*/ 	.word	0x00001a00


	//----- nvinfo : EIATTR_EXIT_INSTR_OFFSETS
	.align		4
.L_21:
        /*0060*/ 	.byte	0x04, 0x1c
        /*0062*/ 	.short	(.L_23 - .L_22)


	//   ....[0]....
.L_22:
        /*0064*/ 	.word	0x00000050


	//   ....[1]....
        /*0068*/ 	.word	0x00003140


	//   ....[2]....
        /*006c*/ 	.word	0x00003190


	//----- nvinfo : EIATTR_MAX_THREADS
	.align		4
.L_23:
        /*0070*/ 	.byte	0x04, 0x05
        /*0072*/ 	.short	(.L_25 - .L_24)
.L_24:
        /*0074*/ 	.word	0x00000080
        /*0078*/ 	.word	0x00000001
        /*007c*/ 	.word	0x00000001


	//----- nvinfo : EIATTR_CBANK_PARAM_SIZE
	.align		4
.L_25:
        /*0080*/ 	.byte	0x03, 0x19
        /*0082*/ 	.short	0x001c


	//----- nvinfo : EIATTR_PARAM_CBANK
	.align		4
        /*0084*/ 	.byte	0x04, 0x0a
        /*0086*/ 	.short	(.L_27 - .L_26)
	.align		4
.L_26:
        /*0088*/ 	.word	index@(.nv.constant0.triton_mm)
        /*008c*/ 	.short	0x0210
        /*008e*/ 	.short	0x001c


	//----- nvinfo : EIATTR_SW_WAR
	.align		4
.L_27:
        /*0090*/ 	.byte	0x04, 0x36
        /*0092*/ 	.short	(.L_29 - .L_28)
.L_28:
        /*0094*/ 	.word	0x00000008
.L_29:


//--------------------- .nv.callgraph             --------------------------
	.section	.nv.callgraph,"",@"SHT_CUDA_CALLGRAPH"
	.align	4
	.sectionentsize	8
	.align		4
        /*0000*/ 	.word	0x00000000
	.align		4
        /*0004*/ 	.word	0xffffffff
	.align		4
        /*0008*/ 	.word	0x00000000
	.align		4
        /*000c*/ 	.word	0xfffffffe
	.align		4
        /*0010*/ 	.word	0x00000000
	.align		4
        /*0014*/ 	.word	0xfffffffd
	.align		4
        /*0018*/ 	.word	0x00000000
	.align		4
        /*001c*/ 	.word	0xfffffffc


//--------------------- .text.triton_mm           --------------------------
	.section	.text.triton_mm,"ax",@progbits
	.sectionflags	@"SHF_BARRIERS=1"
	.align	128
        .global         triton_mm
        .type           triton_mm,@function
        .size           triton_mm,(.L_x_2 - triton_mm)
        .other          triton_mm,@"STO_CUDA_ENTRY STV_DEFAULT"
triton_mm:
.text.triton_mm:
[----:B------:R-:W1:Y:S02]  /*0000*/  LDC R1, c[0x0][0x28] ;  /* 0x00000a00ff017b82 */ /* 0x000e640000000800 */
[----:B------:R-:W2:Y:S01]  /*0010*/  LDC R8, c[0x0][0x228] ;  /* 0x00008a00ff087b82 */ /* 0x000ea20000000800 */
[----:B------:R-:W-:-:S04]  /*0020*/  IMAD.MOV.U32 R3, RZ, RZ, 0x3000 ;  /* 0x00003000ff037424 */ /* 0x000fc800078e00ff */
[----:B--2---:R-:W-:-:S05]  /*0030*/  IMAD R0, R8, R3, 0x3000000 ;  /* 0x0300000008007424 */ /* 0x004fca00078e0203 */
[----:B------:R-:W-:-:S13]  /*0040*/  ISETP.NE.AND P0, PT, R0, RZ, PT ;  /* 0x000000ff0000720c */ /* 0x000fda0003f05270 */
[----:B------:R-:W-:Y:S05]  /*0050*/  @!P0 EXIT ;  /* 0x000000000000894d */ /* 0x000fea0003800000 */
[----:B------:R-:W2:Y:S01]  /*0060*/  S2R R10, SR_CTAID.X ;  /* 0x00000000000a7919 */ /* 0x000ea20000002500 */
[----:B------:R-:W-:Y:S01]  /*0070*/  VIADD R0, R8, 0x107f ;  /* 0x0000107f08007836 */ /* 0x000fe20000000000 */
[----:B------:R-:W3:Y:S01]  /*0080*/  S2UR UR4, SR_CgaCtaId ;  /* 0x00000000000479c3 */ /* 0x000ee20000008800 */
[----:B------:R-:W-:Y:S01]  /*0090*/  UMOV UR24, 0x400 ;  /* 0x0000040000187882 */ /* 0x000fe20000000000 */
[----:B------:R-:W-:Y:S01]  /*00a0*/  ULDC.64 UR30, c[0x0][0x208] ;  /* 0x00008200001e7ab9 */ /* 0x000fe20000000a00 */
[----:B------:R-:W-:Y:S02]  /*00b0*/  CS2R R88, SRZ ;  /* 0x0000000000587805 */ /* 0x000fe4000001ff00 */
[----:B------:R-:W-:Y:S02]  /*00c0*/  SHF.R.S32.HI R3, RZ, 0x1f, R0 ;  /* 0x0000001fff037819 */ /* 0x000fe40000011400 */
[----:B------:R-:W-:Y:S02]  /*00d0*/  CS2R R90, SRZ ;  /* 0x00000000005a7805 */ /* 0x000fe4000001ff00 */
[----:B------:R-:W-:-:S02]  /*00e0*/  CS2R R92, SRZ ;  /* 0x00000000005c7805 */ /* 0x000fc4000001ff00 */
[----:B------:R-:W-:Y:S02]  /*00f0*/  CS2R R94, SRZ ;  /* 0x00000000005e7805 */ /* 0x000fe4000001ff00 */
[----:B------:R-:W-:Y:S01]  /*0100*/  LEA.HI R3, R3, R0, RZ, 0x7 ;  /* 0x0000000003037211 */ /* 0x000fe200078f38ff */
[----:B------:R-:W-:Y:S01]  /*0110*/  VIADD R0, R8, 0x1000 ;  /* 0x0000100008007836 */ /* 0x000fe20000000000 */
[----:B------:R-:W4:Y:S01]  /*0120*/  LDC.64 R52, c[0x0][0x218] ;  /* 0x00008600ff347b82 */ /* 0x000f220000000a00 */
[----:B------:R-:W-:Y:S02]  /*0130*/  CS2R R96, SRZ ;  /* 0x0000000000607805 */ /* 0x000fe4000001ff00 */
[----:B------:R-:W-:Y:S02]  /*0140*/  CS2R R98, SRZ ;  /* 0x0000000000627805 */ /* 0x000fe4000001ff00 */
[----:B------:R-:W-:Y:S02]  /*0150*/  CS2R R100, SRZ ;  /* 0x0000000000647805 */ /* 0x000fe4000001ff00 */
[----:B------:R-:W-:-:S02]  /*0160*/  IABS R36, R0 ;  /* 0x0000000000247213 */ /* 0x000fc40000000000 */
[----:B------:R-:W-:Y:S02]  /*0170*/  CS2R R102, SRZ ;  /* 0x0000000000667805 */ /* 0x000fe4000001ff00 */
[----:B------:R-:W-:Y:S02]  /*0180*/  IABS R13, R0 ;  /* 0x00000000000d7213 */ /* 0x000fe40000000000 */
[----:B------:R-:W-:Y:S02]  /*0190*/  CS2R R104, SRZ ;  /* 0x0000000000687805 */ /* 0x000fe4000001ff00 */
[----:B------:R-:W-:Y:S02]  /*01a0*/  CS2R R106, SRZ ;  /* 0x00000000006a7805 */ /* 0x000fe4000001ff00 */
[----:B------:R-:W-:Y:S02]  /*01b0*/  CS2R R108, SRZ ;  /* 0x00000000006c7805 */ /* 0x000fe4000001ff00 */
[----:B------:R-:W-:Y:S01]  /*01c0*/  CS2R R110, SRZ ;  /* 0x00000000006e7805 */ /* 0x000fe2000001ff00 */
[----:B------:R-:W-:Y:S01]  /*01d0*/  IMAD.MOV R23, RZ, RZ, -R13 ;  /* 0x000000ffff177224 */ /* 0x000fe200078e0a0d */
[----:B------:R-:W-:-:S02]  /*01e0*/  CS2R R112, SRZ ;  /* 0x0000000000707805 */ /* 0x000fc4000001ff00 */
[----:B------:R-:W-:Y:S01]  /*01f0*/  CS2R R114, SRZ ;  /* 0x0000000000727805 */ /* 0x000fe2000001ff00 */
[----:B---3--:R-:W-:Y:S01]  /*0200*/  UPRMT UR24, UR4, 0x654, UR24 ;  /* 0x0000065404187896 */ /* 0x008fe20008000018 */
[----:B------:R-:W-:Y:S02]  /*0210*/  CS2R R116, SRZ ;  /* 0x0000000000747805 */ /* 0x000fe4000001ff00 */
[----:B------:R-:W-:Y:S02]  /*0220*/  CS2R R118, SRZ ;  /* 0x0000000000767805 */ /* 0x000fe4000001ff00 */
[----:B------:R-:W-:Y:S02]  /*0230*/  CS2R R120, SRZ ;  /* 0x0000000000787805 */ /* 0x000fe4000001ff00 */
[----:B------:R-:W-:Y:S02]  /*0240*/  CS2R R122, SRZ ;  /* 0x00000000007a7805 */ /* 0x000fe4000001ff00 */
[----:B------:R-:W-:Y:S01]  /*0250*/  CS2R R124, SRZ ;  /* 0x00000000007c7805 */ /* 0x000fe2000001ff00 */
[C---:B--2---:R-:W-:Y:S01]  /*0260*/  IMAD.HI R2, R10.reuse, 0x2aaaaaab, RZ ;  /* 0x2aaaaaab0a027827 */ /* 0x044fe200078e02ff */
[----:B------:R-:W-:-:S02]  /*0270*/  ISETP.GE.AND P1, PT, R10, RZ, PT ;  /* 0x000000ff0a00720c */ /* 0x000fc40003f26270 */
[----:B------:R-:W-:Y:S02]  /*0280*/  CS2R R126, SRZ ;  /* 0x00000000007e7805 */ /* 0x000fe4000001ff00 */
[----:B------:R-:W-:Y:S02]  /*0290*/  CS2R R128, SRZ ;  /* 0x0000000000807805 */ /* 0x000fe4000001ff00 */
[----:B------:R-:W-:Y:S02]  /*02a0*/  CS2R R130, SRZ ;  /* 0x0000000000827805 */ /* 0x000fe4000001ff00 */
[----:B------:R-:W-:Y:S02]  /*02b0*/  SHF.R.U32.HI R5, RZ, 0x1f, R2 ;  /* 0x0000001fff057819 */ /* 0x000fe40000011602 */
[----:B------:R-:W-:Y:S02]  /*02c0*/  CS2R R132, SRZ ;  /* 0x0000000000847805 */ /* 0x000fe4000001ff00 */
[----:B------:R-:W-:-:S02]  /*02d0*/  CS2R R134, SRZ ;  /* 0x0000000000867805 */ /* 0x000fc4000001ff00 */
[----:B------:R-:W-:Y:S02]  /*02e0*/  CS2R R136, SRZ ;  /* 0x0000000000887805 */ /* 0x000fe4000001ff00 */
[----:B------:R-:W-:Y:S02]  /*02f0*/  LEA.HI.SX32 R5, R2, R5, 0x19 ;  /* 0x0000000502057211 */ /* 0x000fe400078fcaff */
[----:B------:R-:W-:Y:S02]  /*0300*/  CS2R R138, SRZ ;  /* 0x00000000008a7805 */ /* 0x000fe4000001ff00 */
[----:B------:R-:W-:Y:S02]  /*0310*/  CS2R R140, SRZ ;  /* 0x00000000008c7805 */ /* 0x000fe4000001ff00 */
[----:B------:R-:W-:Y:S02]  /*0320*/  CS2R R142, SRZ ;  /* 0x00000000008e7805 */ /* 0x000fe4000001ff00 */
[----:B------:R-:W-:Y:S01]  /*0330*/  CS2R R144, SRZ ;  /* 0x0000000000907805 */ /* 0x000fe2000001ff00 */
[----:B------:R-:W-:Y:S01]  /*0340*/  IMAD.SHL.U32 R4, R5, 0x8, RZ ;  /* 0x0000000805047824 */ /* 0x000fe200078e00ff */
[----:B------:R-:W-:-:S02]  /*0350*/  CS2R R146, SRZ ;  /* 0x0000000000927805 */ /* 0x000fc4000001ff00 */
[----:B------:R-:W-:Y:S02]  /*0360*/  CS2R R148, SRZ ;  /* 0x0000000000947805 */ /* 0x000fe4000001ff00 */
[----:B------:R-:W-:Y:S02]  /*0370*/  CS2R R150, SRZ ;  /* 0x0000000000967805 */ /* 0x000fe4000001ff00 */
[----:B------:R-:W-:Y:S02]  /*0380*/  CS2R R68, SRZ ;  /* 0x0000000000447805 */ /* 0x000fe4000001ff00 */
[----:B------:R-:W-:Y:S02]  /*0390*/  LEA.HI.SX32 R3, R3, -R4, 0x19 ;  /* 0x8000000403037211 */ /* 0x000fe400078fcaff */
[----:B------:R-:W-:Y:S02]  /*03a0*/  CS2R R70, SRZ ;  /* 0x0000000000467805 */ /* 0x000fe4000001ff00 */
[----:B------:R-:W-:-:S02]  /*03b0*/  CS2R R72, SRZ ;  /* 0x0000000000487805 */ /* 0x000fc4000001ff00 */
[----:B------:R-:W-:Y:S02]  /*03c0*/  CS2R R74, SRZ ;  /* 0x00000000004a7805 */ /* 0x000fe4000001ff00 */
[----:B------:R-:W-:Y:S02]  /*03d0*/  VIMNMX R6, R3, 0x8, PT ;  /* 0x0000000803067848 */ /* 0x000fe40003fe0100 */
[----:B------:R-:W-:Y:S02]  /*03e0*/  CS2R R76, SRZ ;  /* 0x00000000004c7805 */ /* 0x000fe4000001ff00 */
[----:B------:R-:W-:Y:S02]  /*03f0*/  CS2R R78, SRZ ;  /* 0x00000000004e7805 */ /* 0x000fe4000001ff00 */
[----:B------:R-:W-:Y:S02]  /*0400*/  CS2R R80, SRZ ;  /* 0x0000000000507805 */ /* 0x000fe4000001ff00 */
[----:B------:R-:W-:-:S02]  /*0410*/  IABS R12, R6 ;  /* 0x00000006000c7213 */ /* 0x000fc40000000000 */
[----:B------:R-:W-:Y:S02]  /*0420*/  CS2R R82, SRZ ;  /* 0x0000000000527805 */ /* 0x000fe4000001ff00 */
[----:B------:R-:W-:Y:S02]  /*0430*/  IABS R8, R6 ;  /* 0x0000000600087213 */ /* 0x000fe40000000000 */
[----:B------:R-:W-:Y:S01]  /*0440*/  CS2R R84, SRZ ;  /* 0x0000000000547805 */ /* 0x000fe2000001ff00 */
[----:B------:R-:W2:Y:S01]  /*0450*/  I2F.RP R7, R12 ;  /* 0x0000000c00077306 */ /* 0x000ea20000209400 */
[----:B------:R-:W-:Y:S01]  /*0460*/  CS2R R86, SRZ ;  /* 0x0000000000567805 */ /* 0x000fe2000001ff00 */
[----:B------:R-:W-:Y:S01]  /*0470*/  UMOV UR25, 0x1 ;  /* 0x0000000100197882 */ /* 0x000fe20000000000 */
[----:B------:R-:W-:Y:S01]  /*0480*/  IMAD.MOV R14, RZ, RZ, -R8 ;  /* 0x000000ffff0e7224 */ /* 0x000fe200078e0a08 */
[----:B------:R-:W-:Y:S01]  /*0490*/  UMOV UR26, 0xffffffff ;  /* 0xffffffff001a7882 */ /* 0x000fe20000000000 */
[----:B------:R-:W-:Y:S01]  /*04a0*/  UMOV UR4, URZ ;  /* 0x0000003f00047c82 */ /* 0x000fe20008000000 */
[----:B------:R-:W-:-:S02]  /*04b0*/  UMOV UR5, URZ ;  /* 0x0000003f00057c82 */ /* 0x000fc40008000000 */
[----:B------:R-:W3:Y:S08]  /*04c0*/  I2F.RP R8, R36 ;  /* 0x0000002400087306 */ /* 0x000ef00000209400 */
[----:B--2---:R-:W2:Y:S08]  /*04d0*/  MUFU.RCP R7, R7 ;  /* 0x0000000700077308 */ /* 0x004eb00000001000 */
[----:B---3--:R-:W-:Y:S01]  /*04e0*/  MUFU.RCP R8, R8 ;  /* 0x0000000800087308 */ /* 0x008fe20000001000 */
[----:B--2---:R-:W-:Y:S01]  /*04f0*/  VIADD R2, R7, 0xffffffe ;  /* 0x0ffffffe07027836 */ /* 0x004fe20000000000 */
[----:B------:R-:W-:-:S06]  /*0500*/  IABS R7, R10 ;  /* 0x0000000a00077213 */ /* 0x000fcc0000000000 */
[----:B------:R2:W3:Y:S02]  /*0510*/  F2I.FTZ.U32.TRUNC.NTZ R3, R2 ;  /* 0x0000000200037305 */ /* 0x0004e4000021f000 */
[----:B--2---:R-:W-:Y:S02]  /*0520*/  IMAD.MOV.U32 R2, RZ, RZ, RZ ;  /* 0x000000ffff027224 */ /* 0x004fe400078e00ff */
[----:B---3--:R-:W-:-:S04]  /*0530*/  IMAD.MOV R9, RZ, RZ, -R3 ;  /* 0x000000ffff097224 */ /* 0x008fc800078e0a03 */
[----:B------:R-:W-:-:S04]  /*0540*/  IMAD R9, R9, R12, RZ ;  /* 0x0000000c09097224 */ /* 0x000fc800078e02ff */
[----:B------:R-:W-:-:S04]  /*0550*/  IMAD.HI.U32 R3, R3, R9, R2 ;  /* 0x0000000903037227 */ /* 0x000fc800078e0002 */
[----:B------:R-:W-:Y:S02]  /*0560*/  IMAD R9, R5, -0x300, R10 ;  /* 0xfffffd0005097824 */ /* 0x000fe400078e020a */
[----:B------:R-:W-:-:S03]  /*0570*/  IMAD.HI.U32 R2, R3, R7, RZ ;  /* 0x0000000703027227 */ /* 0x000fc600078e00ff */
[----:B------:R-:W-:Y:S01]  /*0580*/  IABS R10, R9 ;  /* 0x00000009000a7213 */ /* 0x000fe20000000000 */
[----:B------:R-:W-:Y:S02]  /*0590*/  IMAD R7, R2, R14, R7 ;  /* 0x0000000e02077224 */ /* 0x000fe400078e0207 */
[----:B------:R-:W2:Y:S01]  /*05a0*/  S2R R2, SR_TID.X ;  /* 0x0000000000027919 */ /* 0x000ea20000002100 */
[----:B------:R-:W-:Y:S01]  /*05b0*/  VIADD R5, R8, 0xffffffe ;  /* 0x0ffffffe08057836 */ /* 0x000fe20000000000 */
[----:B------:R-:W-:Y:S01]  /*05c0*/  LOP3.LUT R8, RZ, R6, RZ, 0x33, !PT ;  /* 0x00000006ff087212 */ /* 0x000fe200078e33ff */
[----:B------:R-:W-:Y:S01]  /*05d0*/  IMAD.HI.U32 R3, R3, R10, RZ ;  /* 0x0000000a03037227 */ /* 0x000fe200078e00ff */
[----:B------:R-:W-:-:S03]  /*05e0*/  ISETP.GT.U32.AND P0, PT, R12, R7, PT ;  /* 0x000000070c00720c */ /* 0x000fc60003f04070 */
[----:B------:R-:W3:Y:S01]  /*05f0*/  F2I.FTZ.U32.TRUNC.NTZ R5, R5 ;  /* 0x0000000500057305 */ /* 0x000ee2000021f000 */
[----:B------:R-:W-:-:S05]  /*0600*/  IMAD R10, R3, R14, R10 ;  /* 0x0000000e030a7224 */ /* 0x000fca00078e020a */
[----:B------:R-:W-:-:S04]  /*0610*/  ISETP.GT.U32.AND P2, PT, R12, R10, PT ;  /* 0x0000000a0c00720c */ /* 0x000fc80003f44070 */
[----:B------:R-:W-:-:S05]  /*0620*/  @!P0 IMAD.IADD R7, R7, 0x1, -R12 ;  /* 0x0000000107078824 */ /* 0x000fca00078e0a0c */
[----:B------:R-:W-:Y:S01]  /*0630*/  ISETP.GT.U32.AND P0, PT, R12, R7, PT ;  /* 0x000000070c00720c */ /* 0x000fe20003f04070 */
[----:B---3--:R-:W-:-:S03]  /*0640*/  IMAD.MOV R11, RZ, RZ, -R5 ;  /* 0x000000ffff0b7224 */ /* 0x008fc600078e0a05 */
[----:B------:R-:W-:Y:S02]  /*0650*/  @!P2 IMAD.IADD R10, R10, 0x1, -R12 ;  /* 0x000000010a0aa824 */ /* 0x000fe400078e0a0c */
[----:B------:R-:W-:Y:S01]  /*0660*/  @!P2 VIADD R3, R3, 0x1 ;  /* 0x000000010303a836 */ /* 0x000fe20000000000 */
[----:B--2---:R-:W-:-:S06]  /*0670*/  SHF.R.U32.HI R14, RZ, 0x3, R2 ;  /* 0x00000003ff0e7819 */ /* 0x004fcc0000011602 */
[----:B------:R-:W-:Y:S01]  /*0680*/  @!P0 IMAD.IADD R7, R7, 0x1, -R12 ;  /* 0x0000000107078824 */ /* 0x000fe200078e0a0c */
[----:B------:R-:W-:Y:S02]  /*0690*/  ISETP.NE.AND P0, PT, R6, RZ, PT ;  /* 0x000000ff0600720c */ /* 0x000fe40003f05270 */
[----:B------:R-:W-:Y:S01]  /*06a0*/  SGXT.U32 R14, R14, 0x4 ;  /* 0x000000040e0e781a */ /* 0x000fe20000000000 */
[----:B------:R-:W-:Y:S01]  /*06b0*/  @!P1 IMAD.MOV R7, RZ, RZ, -R7 ;  /* 0x000000ffff079224 */ /* 0x000fe200078e0a07 */
[----:B------:R-:W-:Y:S01]  /*06c0*/  LOP3.LUT R6, R9, R6, RZ, 0x3c, !PT ;  /* 0x0000000609067212 */ /* 0x000fe200078e3cff */
[----:B------:R-:W-:Y:S01]  /*06d0*/  IMAD R9, R11, R36, RZ ;  /* 0x000000240b097224 */ /* 0x000fe200078e02ff */
[----:B------:R-:W-:Y:S02]  /*06e0*/  ISETP.GE.U32.AND P1, PT, R10, R12, PT ;  /* 0x0000000c0a00720c */ /* 0x000fe40003f26070 */
[----:B------:R-:W-:Y:S02]  /*06f0*/  SEL R7, R8, R7, !P0 ;  /* 0x0000000708077207 */ /* 0x000fe40004000000 */
[----:B------:R-:W-:-:S03]  /*0700*/  ISETP.GE.AND P3, PT, R6, RZ, PT ;  /* 0x000000ff0600720c */ /* 0x000fc60003f66270 */
[----:B------:R-:W-:Y:S02]  /*0710*/  IMAD.IADD R7, R4, 0x1, R7 ;  /* 0x0000000104077824 */ /* 0x000fe400078e0207 */
[----:B------:R-:W-:Y:S02]  /*0720*/  IMAD.MOV.U32 R4, RZ, RZ, RZ ;  /* 0x000000ffff047224 */ /* 0x000fe400078e00ff */
[----:B------:R-:W-:Y:S02]  /*0730*/  IMAD.SHL.U32 R7, R7, 0x80, RZ ;  /* 0x0000008007077824 */ /* 0x000fe400078e00ff */
[----:B------:R-:W-:-:S03]  /*0740*/  IMAD.HI.U32 R5, R5, R9, R4 ;  /* 0x0000000905057227 */ /* 0x000fc600078e0004 */
[----:B------:R-:W-:Y:S01]  /*0750*/  LOP3.LUT R15, R7, R14, RZ, 0xfc, !PT ;  /* 0x0000000e070f7212 */ /* 0x000fe200078efcff */
[----:B------:R-:W-:Y:S01]  /*0760*/  @P1 VIADD R3, R3, 0x1 ;  /* 0x0000000103031836 */ /* 0x000fe20000000000 */
[----:B------:R-:W-:Y:S02]  /*0770*/  LOP3.LUT R13, R7, 0x10, R14, 0xfe, !PT ;  /* 0x00000010070d7812 */ /* 0x000fe400078efe0e */
[----:B------:R-:W-:Y:S01]  /*0780*/  IABS R11, R15 ;  /* 0x0000000f000b7213 */ /* 0x000fe20000000000 */
[----:B------:R-:W-:Y:S01]  /*0790*/  @!P3 IMAD.MOV R3, RZ, RZ, -R3 ;  /* 0x000000ffff03b224 */ /* 0x000fe200078e0a03 */
[----:B------:R-:W-:Y:S02]  /*07a0*/  LOP3.LUT R17, R7, 0x20, R14, 0xfe, !PT ;  /* 0x0000002007117812 */ /* 0x000fe400078efe0e */
[----:B------:R-:W-:Y:S01]  /*07b0*/  IABS R12, R13 ;  /* 0x0000000d000c7213 */ /* 0x000fe20000000000 */
[----:B------:R-:W-:Y:S01]  /*07c0*/  IMAD.MOV.U32 R9, RZ, RZ, R11 ;  /* 0x000000ffff097224 */ /* 0x000fe200078e000b */
[----:B------:R-:W-:-:S02]  /*07d0*/  IABS R18, R17 ;  /* 0x0000001100127213 */ /* 0x000fc40000000000 */
[----:B------:R-:W-:Y:S01]  /*07e0*/  LOP3.LUT R21, R7, 0x30, R14, 0xfe, !PT ;  /* 0x0000003007157812 */ /* 0x000fe200078efe0e */
[----:B------:R-:W-:Y:S01]  /*07f0*/  IMAD.HI.U32 R4, R5, R9, RZ ;  /* 0x0000000905047227 */ /* 0x000fe200078e00ff */
[----:B------:R-:W-:Y:S02]  /*0800*/  ISETP.GE.AND P4, PT, R15, RZ, PT ;  /* 0x000000ff0f00720c */ /* 0x000fe40003f86270 */
[----:B------:R-:W-:Y:S01]  /*0810*/  IABS R16, R21 ;  /* 0x0000001500107213 */ /* 0x000fe20000000000 */
[----:B------:R-:W-:Y:S02]  /*0820*/  IMAD R6, R4, R23, R9 ;  /* 0x0000001704067224 */ /* 0x000fe400078e0209 */
[----:B------:R-:W-:-:S03]  /*0830*/  IMAD.HI.U32 R4, R5, R12, RZ ;  /* 0x0000000c05047227 */ /* 0x000fc600078e00ff */
[----:B------:R-:W-:Y:S01]  /*0840*/  ISETP.GT.U32.AND P2, PT, R36, R6, PT ;  /* 0x000000062400720c */ /* 0x000fe20003f44070 */
[----:B------:R-:W-:-:S04]  /*0850*/  IMAD.HI.U32 R10, R5, R18, RZ ;  /* 0x00000012050a7227 */ /* 0x000fc800078e00ff */
[----:B------:R-:W-:Y:S01]  /*0860*/  IMAD R9, R4, R23, R12 ;  /* 0x0000001704097224 */ /* 0x000fe200078e020c */
[----:B------:R-:W-:Y:S01]  /*0870*/  SEL R4, R8, R3, !P0 ;  /* 0x0000000308047207 */ /* 0x000fe20004000000 */
[----:B------:R-:W-:Y:S01]  /*0880*/  IMAD R18, R10, R23, R18 ;  /* 0x000000170a127224 */ /* 0x000fe200078e0212 */
[----:B------:R-:W-:Y:S01]  /*0890*/  LOP3.LUT R10, R7, 0x40, R14, 0xfe, !PT ;  /* 0x00000040070a7812 */ /* 0x000fe200078efe0e */
[----:B------:R-:W-:Y:S01]  /*08a0*/  IMAD.HI.U32 R11, R5, R16, RZ ;  /* 0x00000010050b7227 */ /* 0x000fe200078e00ff */
[C---:B------:R-:W-:Y:S02]  /*08b0*/  ISETP.GT.U32.AND P1, PT, R36.reuse, R9, PT ;  /* 0x000000092400720c */ /* 0x040fe40003f24070 */
[----:B------:R-:W-:Y:S01]  /*08c0*/  ISETP.GT.U32.AND P5, PT, R36, R18, PT ;  /* 0x000000122400720c */ /* 0x000fe20003fa4070 */
[----:B------:R-:W-:Y:S01]  /*08d0*/  @!P2 IMAD.IADD R6, R6, 0x1, -R36 ;  /* 0x000000010606a824 */ /* 0x000fe200078e0a24 */
[----:B------:R-:W-:Y:S01]  /*08e0*/  IABS R20, R10 ;  /* 0x0000000a00147213 */ /* 0x000fe20000000000 */
[----:B------:R-:W-:Y:S01]  /*08f0*/  IMAD R19, R11, R23, R16 ;  /* 0x000000170b137224 */ /* 0x000fe200078e0210 */
[----:B------:R-:W-:Y:S01]  /*0900*/  LOP3.LUT R11, R7, 0x50, R14, 0xfe, !PT ;  /* 0x00000050070b7812 */ /* 0x000fe200078efe0e */
[----:B------:R-:W-:Y:S01]  /*0910*/  IMAD.SHL.U32 R4, R4, 0x80, RZ ;  /* 0x0000008004047824 */ /* 0x000fe200078e00ff */
[C---:B------:R-:W-:Y:S01]  /*0920*/  ISETP.GT.U32.AND P3, PT, R36.reuse, R6, PT ;  /* 0x000000062400720c */ /* 0x040fe20003f64070 */
[----:B------:R-:W-:Y:S01]  /*0930*/  IMAD.HI.U32 R3, R5, R20, RZ ;  /* 0x0000001405037227 */ /* 0x000fe200078e00ff */
[----:B------:R-:W-:-:S02]  /*0940*/  ISETP.GT.U32.AND P2, PT, R36, R19, PT ;  /* 0x000000132400720c */ /* 0x000fc40003f44070 */
[----:B------:R-:W-:Y:S01]  /*0950*/  IABS R8, R11 ;  /* 0x0000000b00087213 */ /* 0x000fe20000000000 */
[--C-:B------:R-:W-:Y:S01]  /*0960*/  @!P1 IMAD.IADD R9, R9, 0x1, -R36.reuse ;  /* 0x0000000109099824 */ /* 0x100fe200078e0a24 */
[----:B------:R-:W-:Y:S01]  /*0970*/  ISETP.GE.AND P0, PT, R13, RZ, PT ;  /* 0x000000ff0d00720c */ /* 0x000fe20003f06270 */
[----:B------:R-:W-:Y:S01]  /*0980*/  @!P5 IMAD.IADD R18, R18, 0x1, -R36 ;  /* 0x000000011212d824 */ /* 0x000fe200078e0a24 */
[----:B------:R-:W-:Y:S01]  /*0990*/  LOP3.LUT R33, R4, R14, RZ, 0xfc, !PT ;  /* 0x0000000e04217212 */ /* 0x000fe200078efcff */
[----:B------:R-:W-:Y:S01]  /*09a0*/  IMAD R20, R3, R23, R20 ;  /* 0x0000001703147224 */ /* 0x000fe200078e0214 */
[C---:B------:R-:W-:Y:S01]  /*09b0*/  ISETP.GT.U32.AND P5, PT, R36.reuse, R9, PT ;  /* 0x000000092400720c */ /* 0x040fe20003fa4070 */
[----:B------:R-:W-:Y:S01]  /*09c0*/  IMAD.HI.U32 R3, R5, R8, RZ ;  /* 0x0000000805037227 */ /* 0x000fe200078e00ff */
[----:B------:R-:W-:Y:S02]  /*09d0*/  ISETP.GT.U32.AND P6, PT, R36, R18, PT ;  /* 0x000000122400720c */ /* 0x000fe40003fc4070 */
[----:B------:R-:W-:Y:S01]  /*09e0*/  LOP3.LUT R35, R4, 0x10, R14, 0xfe, !PT ;  /* 0x0000001004237812 */ /* 0x000fe200078efe0e */
[--C-:B------:R-:W-:Y:S01]  /*09f0*/  @!P3 IMAD.IADD R6, R6, 0x1, -R36.reuse ;  /* 0x000000010606b824 */ /* 0x100fe200078e0a24 */
[----:B------:R-:W-:Y:S01]  /*0a00*/  ISETP.GT.U32.AND P3, PT, R36, R20, PT ;  /* 0x000000142400720c */ /* 0x000fe20003f64070 */
[----:B------:R-:W-:Y:S01]  /*0a10*/  @!P2 IMAD.IADD R19, R19, 0x1, -R36 ;  /* 0x000000011313a824 */ /* 0x000fe200078e0a24 */
[----:B------:R-:W-:Y:S01]  /*0a20*/  ISETP.GE.AND P2, PT, R17, RZ, PT ;  /* 0x000000ff1100720c */ /* 0x000fe20003f46270 */
[----:B------:R-:W-:Y:S01]  /*0a30*/  IMAD.MOV.U32 R15, RZ, RZ, R6 ;  /* 0x000000ffff0f7224 */ /* 0x000fe200078e0006 */
[----:B------:R-:W-:-:S02]  /*0a40*/  SHF.R.U32.HI R6, RZ, 0x4, R2 ;  /* 0x00000004ff067819 */ /* 0x000fc40000011602 */
[----:B------:R-:W-:Y:S01]  /*0a50*/  ISETP.GT.U32.AND P1, PT, R36, R19, PT ;  /* 0x000000132400720c */ /* 0x000fe20003f24070 */
[----:B------:R-:W-:Y:S01]  /*0a60*/  @!P5 IMAD.IADD R9, R9, 0x1, -R36 ;  /* 0x000000010909d824 */ /* 0x000fe200078e0a24 */
[----:B------:R-:W-:Y:S01]  /*0a70*/  SGXT.U32 R6, R6, 0x3 ;  /* 0x000000030606781a */ /* 0x000fe20000000000 */
[----:B------:R-:W-:Y:S01]  /*0a80*/  @!P4 IMAD.MOV R15, RZ, RZ, -R15 ;  /* 0x000000ffff0fc224 */ /* 0x000fe200078e0a0f */
[----:B------:R-:W-:Y:S01]  /*0a90*/  ISETP.GE.AND P4, PT, R21, RZ, PT ;  /* 0x000000ff1500720c */ /* 0x000fe20003f86270 */
[----:B------:R-:W-:Y:S01]  /*0aa0*/  IMAD R21, R3, R23, R8 ;  /* 0x0000001703157224 */ /* 0x000fe200078e0208 */
[----:B------:R-:W-:Y:S01]  /*0ab0*/  LOP3.LUT R3, R7, 0x60, R14, 0xfe, !PT ;  /* 0x0000006007037812 */ /* 0x000fe200078efe0e */
[--C-:B------:R-:W-:Y:S01]  /*0ac0*/  @!P3 IMAD.IADD R20, R20, 0x1, -R36.reuse ;  /* 0x000000011414b824 */ /* 0x100fe200078e0a24 */
[----:B------:R-:W-:Y:S01]  /*0ad0*/  ISETP.GE.AND P5, PT, R10, RZ, PT ;  /* 0x000000ff0a00720c */ /* 0x000fe20003fa6270 */
[----:B------:R-:W-:Y:S01]  /*0ae0*/  IMAD.MOV.U32 R17, RZ, RZ, R9 ;  /* 0x000000ffff117224 */ /* 0x000fe200078e0009 */
[----:B------:R-:W-:Y:S01]  /*0af0*/  IABS R22, R3 ;  /* 0x0000000300167213 */ /* 0x000fe20000000000 */
[----:B------:R-:W-:Y:S01]  /*0b00*/  @!P6 IMAD.IADD R18, R18, 0x1, -R36 ;  /* 0x000000011212e824 */ /* 0x000fe200078e0a24 */
[----:B------:R-:W-:Y:S01]  /*0b10*/  ISETP.GE.AND P3, PT, R3, RZ, PT ;  /* 0x000000ff0300720c */ /* 0x000fe20003f66270 */
[----:B------:R-:W-:Y:S01]  /*0b20*/  @!P0 IMAD.MOV R17, RZ, RZ, -R17 ;  /* 0x000000ffff118224 */ /* 0x000fe200078e0a11 */
[----:B------:R-:W-:Y:S01]  /*0b30*/  ISETP.GT.U32.AND P0, PT, R36, R20, PT ;  /* 0x000000142400720c */ /* 0x000fe20003f04070 */
[----:B------:R-:W-:Y:S01]  /*0b40*/  IMAD.HI R8, R35, 0x2aaaaaab, RZ ;  /* 0x2aaaaaab23087827 */ /* 0x000fe200078e02ff */
[----:B------:R-:W-:-:S02]  /*0b50*/  LOP3.LUT R3, R7, R6, RZ, 0xfc, !PT ;  /* 0x0000000607037212 */ /* 0x000fc400078efcff */
[----:B------:R-:W-:Y:S01]  /*0b60*/  LOP3.LUT R10, R7, 0x70, R14, 0xfe, !PT ;  /* 0x00000070070a7812 */ /* 0x000fe200078efe0e */
[----:B------:R-:W-:Y:S01]  /*0b70*/  IMAD.HI.U32 R6, R5, R22, RZ ;  /* 0x0000001605067227 */ /* 0x000fe200078e00ff */
[----:B------:R-:W-:Y:S02]  /*0b80*/  ISETP.GT.U32.AND P6, PT, R36, R21, PT ;  /* 0x000000152400720c */ /* 0x000fe40003fc4070 */
[----:B------:R-:W-:Y:S01]  /*0b90*/  IABS R12, R10 ;  /* 0x0000000a000c7213 */ /* 0x000fe20000000000 */
[----:B------:R-:W-:Y:S01]  /*0ba0*/  IMAD R22, R6, R23, R22 ;  /* 0x0000001706167224 */ /* 0x000fe200078e0216 */
[----:B------:R-:W-:Y:S01]  /*0bb0*/  LOP3.LUT R37, R4, 0x20, R14, 0xfe, !PT ;  /* 0x0000002004257812 */ /* 0x000fe200078efe0e */
[----:B------:R-:W-:Y:S01]  /*0bc0*/  IMAD.HI R7, R33, 0x2aaaaaab, RZ ;  /* 0x2aaaaaab21077827 */ /* 0x000fe200078e02ff */
[----:B------:R-:W-:Y:S02]  /*0bd0*/  LOP3.LUT R45, R4, 0x60, R14, 0xfe, !PT ;  /* 0x00000060042d7812 */ /* 0x000fe400078efe0e */
[----:B------:R-:W-:Y:S01]  /*0be0*/  LOP3.LUT R39, R4, 0x30, R14, 0xfe, !PT ;  /* 0x0000003004277812 */ /* 0x000fe200078efe0e */
[----:B------:R-:W-:Y:S01]  /*0bf0*/  @!P0 IMAD.IADD R20, R20, 0x1, -R36 ;  /* 0x0000000114148824 */ /* 0x000fe200078e0a24 */
[----:B------:R-:W-:Y:S01]  /*0c00*/  ISETP.GT.U32.AND P0, PT, R36, R22, PT ;  /* 0x000000162400720c */ /* 0x000fe20003f04070 */
[----:B------:R-:W-:Y:S01]  /*0c10*/  IMAD.HI R9, R37, 0x2aaaaaab, RZ ;  /* 0x2aaaaaab25097827 */ /* 0x000fe200078e02ff */
[----:B------:R-:W-:-:S02]  /*0c20*/  SHF.R.U32.HI R6, RZ, 0x1f, R7 ;  /* 0x0000001fff067819 */ /* 0x000fc40000011607 */
[----:B------:R-:W-:Y:S01]  /*0c30*/  LOP3.LUT R41, R4, 0x40, R14, 0xfe, !PT ;  /* 0x0000004004297812 */ /* 0x000fe200078efe0e */
[----:B------:R-:W-:Y:S01]  /*0c40*/  @!P6 IMAD.IADD R21, R21, 0x1, -R36 ;  /* 0x000000011515e824 */ /* 0x000fe200078e0a24 */
[----:B------:R-:W-:Y:S01]  /*0c50*/  LEA.HI R16, R7, R6, RZ, 0x15 ;  /* 0x0000000607107211 */ /* 0x000fe200078fa8ff */
[----:B------:R-:W-:Y:S01]  /*0c60*/  IMAD.HI.U32 R6, R5, R12, RZ ;  /* 0x0000000c05067227 */ /* 0x000fe200078e00ff */
[----:B------:R-:W-:Y:S02]  /*0c70*/  SHF.R.U32.HI R7, RZ, 0x1f, R8 ;  /* 0x0000001fff077819 */ /* 0x000fe40000011608 */
[----:B------:R-:W-:Y:S01]  /*0c80*/  ISETP.GT.U32.AND P6, PT, R36, R21, PT ;  /* 0x000000152400720c */ /* 0x000fe20003fc4070 */
[----:B------:R-:W-:Y:S01]  /*0c90*/  IMAD R23, R6, R23, R12 ;  /* 0x0000001706177224 */ /* 0x000fe200078e020c */
[----:B------:R-:W-:Y:S01]  /*0ca0*/  LEA.HI R24, R8, R7, RZ, 0x15 ;  /* 0x0000000708187211 */ /* 0x000fe200078fa8ff */
[----:B------:R-:W-:Y:S01]  /*0cb0*/  @!P0 IMAD.IADD R22, R22, 0x1, -R36 ;  /* 0x0000000116168824 */ /* 0x000fe200078e0a24 */
[----:B------:R-:W-:Y:S01]  /*0cc0*/  LOP3.LUT R6, R14, 0x10, RZ, 0xfc, !PT ;  /* 0x000000100e067812 */ /* 0x000fe200078efcff */
[----:B------:R-:W-:Y:S01]  /*0cd0*/  IMAD.SHL.U32 R5, R2, 0x8, RZ ;  /* 0x0000000802057824 */ /* 0x000fe200078e00ff */
[----:B------:R-:W-:Y:S01]  /*0ce0*/  LOP3.LUT R7, R14, 0x20, RZ, 0xfc, !PT ;  /* 0x000000200e077812 */ /* 0x000fe200078efcff */
[----:B------:R-:W-:Y:S01]  /*0cf0*/  IMAD.HI R29, R45, 0x2aaaaaab, RZ ;  /* 0x2aaaaaab2d1d7827 */ /* 0x000fe200078e02ff */
[----:B------:R-:W-:-:S02]  /*0d00*/  ISETP.GT.U32.AND P0, PT, R36, R22, PT ;  /* 0x000000162400720c */ /* 0x000fc40003f04070 */
[----:B------:R-:W-:Y:S01]  /*0d10*/  LOP3.LUT R13, R5, 0x38, R2, 0x48, !PT ;  /* 0x00000038050d7812 */ /* 0x000fe200078e4802 */
[--C-:B------:R-:W-:Y:S01]  /*0d20*/  @!P1 IMAD.IADD R19, R19, 0x1, -R36.reuse ;  /* 0x0000000113139824 */ /* 0x100fe200078e0a24 */
[----:B------:R-:W-:Y:S01]  /*0d30*/  ISETP.GE.AND P1, PT, R11, RZ, PT ;  /* 0x000000ff0b00720c */ /* 0x000fe20003f26270 */
[--C-:B------:R-:W-:Y:S01]  /*0d40*/  @!P6 IMAD.IADD R21, R21, 0x1, -R36.reuse ;  /* 0x000000011515e824 */ /* 0x100fe200078e0a24 */
[----:B------:R-:W-:Y:S01]  /*0d50*/  ISETP.GE.AND P6, PT, R10, RZ, PT ;  /* 0x000000ff0a00720c */ /* 0x000fe20003fc6270 */
[----:B------:R-:W-:Y:S01]  /*0d60*/  IMAD.HI R25, R39, 0x2aaaaaab, RZ ;  /* 0x2aaaaaab27197827 */ /* 0x000fe200078e02ff */
[----:B------:R-:W-:Y:S02]  /*0d70*/  SHF.R.U32.HI R10, RZ, 0x1f, R9 ;  /* 0x0000001fff0a7819 */ /* 0x000fe40000011609 */
[----:B------:R-:W-:Y:S01]  /*0d80*/  LOP3.LUT R8, R14, 0x30, RZ, 0xfc, !PT ;  /* 0x000000300e087812 */ /* 0x000fe200078efcff */
[--C-:B------:R-:W-:Y:S01]  /*0d90*/  IMAD R6, R6, 0x40, R13.reuse ;  /* 0x0000004006067824 */ /* 0x100fe200078e020d */
[----:B------:R-:W-:Y:S01]  /*0da0*/  LEA.HI R26, R9, R10, RZ, 0x15 ;  /* 0x0000000a091a7211 */ /* 0x000fe200078fa8ff */
[----:B------:R-:W-:Y:S01]  /*0db0*/  @!P0 IMAD.IADD R22, R22, 0x1, -R36 ;  /* 0x0000000116168824 */ /* 0x000fe200078e0a24 */
[----:B------:R-:W-:Y:S01]  /*0dc0*/  ISETP.GT.U32.AND P0, PT, R36, R23, PT ;  /* 0x000000172400720c */ /* 0x000fe20003f04070 */
[--C-:B------:R-:W-:Y:S01]  /*0dd0*/  IMAD R7, R7, 0x40, R13.reuse ;  /* 0x0000004007077824 */ /* 0x100fe200078e020d */
[----:B------:R-:W-:Y:S01]  /*0de0*/  LOP3.LUT R9, R14, 0x40, RZ, 0xfc, !PT ;  /* 0x000000400e097812 */ /* 0x000fe200078efcff */
[--C-:B------:R-:W-:Y:S01]  /*0df0*/  IMAD R8, R8, 0x40, R13.reuse ;  /* 0x0000004008087824 */ /* 0x100fe200078e020d */
[C---:B------:R-:W-:Y:S01]  /*0e00*/  LOP3.LUT R10, R14.reuse, 0x50, RZ, 0xfc, !PT ;  /* 0x000000500e0a7812 */ /* 0x040fe200078efcff */
[----:B------:R-:W-:Y:S01]  /*0e10*/  @!P2 IMAD.MOV R18, RZ, RZ, -R18 ;  /* 0x000000ffff12a224 */ /* 0x000fe200078e0a12 */
[C---:B------:R-:W-:Y:S01]  /*0e20*/  LOP3.LUT R11, R14.reuse, 0x60, RZ, 0xfc, !PT ;  /* 0x000000600e0b7812 */ /* 0x040fe200078efcff */
[--C-:B------:R-:W-:Y:S01]  /*0e30*/  IMAD R9, R9, 0x40, R13.reuse ;  /* 0x0000004009097824 */ /* 0x100fe200078e020d */
[----:B------:R-:W-:Y:S01]  /*0e40*/  LOP3.LUT R12, R14, 0x70, RZ, 0xfc, !PT ;  /* 0x000000700e0c7812 */ /* 0x000fe200078efcff */
[----:B------:R-:W-:Y:S01]  /*0e50*/  IMAD R10, R10, 0x40, R13 ;  /* 0x000000400a0a7824 */ /* 0x000fe200078e020d */
[----:B------:R-:W-:Y:S01]  /*0e60*/  SHF.R.U32.HI R32, RZ, 0x1f, R29 ;  /* 0x0000001fff207819 */ /* 0x000fe2000001161d */
[--C-:B------:R-:W-:Y:S01]  /*0e70*/  IMAD R11, R11, 0x40, R13.reuse ;  /* 0x000000400b0b7824 */ /* 0x100fe200078e020d */
[----:B------:R-:W-:Y:S01]  /*0e80*/  LOP3.LUT R43, R4, 0x50, R14, 0xfe, !PT ;  /* 0x00000050042b7812 */ /* 0x000fe200078efe0e */
[----:B------:R-:W-:Y:S01]  /*0e90*/  @!P0 IMAD.IADD R23, R23, 0x1, -R36 ;  /* 0x0000000117178824 */ /* 0x000fe200078e0a24 */
[----:B------:R-:W-:Y:S01]  /*0ea0*/  LOP3.LUT R47, R4, 0x70, R14, 0xfe, !PT ;  /* 0x00000070042f7812 */ /* 0x000fe200078efe0e */
[--C-:B------:R-:W-:Y:S01]  /*0eb0*/  IMAD R12, R12, 0x40, R13.reuse ;  /* 0x000000400c0c7824 */ /* 0x100fe200078e020d */
[----:B------:R-:W-:Y:S01]  /*0ec0*/  LEA.HI R32, R29, R32, RZ, 0x15 ;  /* 0x000000201d207211 */ /* 0x000fe200078fa8ff */
[----:B------:R-:W-:Y:S01]  /*0ed0*/  IMAD R13, R14, 0x40, R13 ;  /* 0x000000400e0d7824 */ /* 0x000fe200078e020d */
[----:B------:R-:W-:Y:S01]  /*0ee0*/  ISETP.GT.U32.AND P0, PT, R36, R23, PT ;  /* 0x000000172400720c */ /* 0x000fe20003f04070 */
[----:B------:R-:W-:Y:S01]  /*0ef0*/  IMAD.HI R14, R41, 0x2aaaaaab, RZ ;  /* 0x2aaaaaab290e7827 */ /* 0x000fe200078e02ff */
[----:B------:R-:W-:-:S02]  /*0f00*/  SHF.R.U32.HI R28, RZ, 0x1f, R25 ;  /* 0x0000001fff1c7819 */ /* 0x000fc40000011619 */
[----:B------:R-:W-:Y:S01]  /*0f10*/  LEA R67, R12, UR24, 0x1 ;  /* 0x000000180c437c11 */ /* 0x000fe2000f8e08ff */
[----:B------:R-:W-:Y:S01]  /*0f20*/  IMAD R29, R26, -0x3000, R37 ;  /* 0xffffd0001a1d7824 */ /* 0x000fe200078e0225 */
[----:B------:R-:W-:Y:S01]  /*0f30*/  LEA.HI R28, R25, R28, RZ, 0x15 ;  /* 0x0000001c191c7211 */ /* 0x000fe200078fa8ff */
[----:B------:R-:W-:Y:S01]  /*0f40*/  IMAD.HI R27, R43, 0x2aaaaaab, RZ ;  /* 0x2aaaaaab2b1b7827 */ /* 0x000fe200078e02ff */
[----:B------:R-:W-:-:S03]  /*0f50*/  SHF.R.U32.HI R25, RZ, 0x1f, R14 ;  /* 0x0000001fff197819 */ /* 0x000fc6000001160e */
[----:B------:R-:W-:Y:S01]  /*0f60*/  IMAD.HI R31, R47, 0x2aaaaaab, RZ ;  /* 0x2aaaaaab2f1f7827 */ /* 0x000fe200078e02ff */
[----:B------:R-:W-:Y:S02]  /*0f70*/  SHF.R.U32.HI R30, RZ, 0x1f, R27 ;  /* 0x0000001fff1e7819 */ /* 0x000fe4000001161b */
[----:B------:R-:W-:Y:S01]  /*0f80*/  LEA.HI R14, R14, R25, RZ, 0x15 ;  /* 0x000000190e0e7211 */ /* 0x000fe200078fa8ff */
[----:B------:R-:W-:Y:S01]  /*0f90*/  @!P0 IMAD.IADD R23, R23, 0x1, -R36 ;  /* 0x0000000117178824 */ /* 0x000fe200078e0a24 */
[----:B------:R-:W-:Y:S01]  /*0fa0*/  SHF.R.U32.HI R34, RZ, 0x1f, R31 ;  /* 0x0000001fff227819 */ /* 0x000fe2000001161f */
[----:B------:R-:W2:Y:S01]  /*0fb0*/  LDC.64 R36, c[0x0][0x210] ;  /* 0x00008400ff247b82 */ /* 0x000ea20000000a00 */
[----:B------:R-:W-:Y:S01]  /*0fc0*/  LEA.HI R30, R27, R30, RZ, 0x15 ;  /* 0x0000001e1b1e7211 */ /* 0x000fe200078fa8ff */
[----:B------:R-:W-:Y:S01]  /*0fd0*/  IMAD R25, R16, -0x3000, R33 ;  /* 0xffffd00010197824 */ /* 0x000fe200078e0221 */
[----:B------:R-:W-:Y:S01]  /*0fe0*/  LEA.HI R34, R31, R34, RZ, 0x15 ;  /* 0x000000221f227211 */ /* 0x000fe200078fa8ff */
[----:B------:R-:W-:Y:S01]  /*0ff0*/  IMAD R33, R14, -0x3000, R41 ;  /* 0xffffd0000e217824 */ /* 0x000fe200078e0229 */
[----:B------:R-:W-:Y:S01]  /*1000*/  ISETP.NE.AND P0, PT, R0, RZ, PT ;  /* 0x000000ff0000720c */ /* 0x000fe20003f05270 */
[----:B------:R-:W-:Y:S01]  /*1010*/  @!P4 IMAD.MOV R19, RZ, RZ, -R19 ;  /* 0x000000ffff13c224 */ /* 0x000fe200078e0a13 */
[----:B------:R-:W-:Y:S01]  /*1020*/  LOP3.LUT R16, RZ, R0, RZ, 0x33, !PT ;  /* 0x00000000ff107212 */ /* 0x000fe200078e33ff */
[----:B------:R-:W-:Y:S01]  /*1030*/  @!P1 IMAD.MOV R21, RZ, RZ, -R21 ;  /* 0x000000ffff159224 */ /* 0x000fe200078e0a15 */
[----:B------:R-:W-:Y:S01]  /*1040*/  LOP3.LUT R14, R5, 0x38, RZ, 0xc0, !PT ;  /* 0x00000038050e7812 */ /* 0x000fe200078ec0ff */
[----:B------:R-:W-:Y:S01]  /*1050*/  @!P6 IMAD.MOV R23, RZ, RZ, -R23 ;  /* 0x000000ffff17e224 */ /* 0x000fe200078e0a17 */
[----:B------:R-:W-:Y:S01]  /*1060*/  SEL R15, R16, R15, !P0 ;  /* 0x0000000f100f7207 */ /* 0x000fe20004000000 */
[----:B------:R-:W-:Y:S01]  /*1070*/  IMAD R27, R24, -0x3000, R35 ;  /* 0xffffd000181b7824 */ /* 0x000fe200078e0223 */
[----:B------:R-:W-:Y:S01]  /*1080*/  SEL R17, R16, R17, !P0 ;  /* 0x0000001110117207 */ /* 0x000fe20004000000 */
[----:B------:R-:W-:Y:S01]  /*1090*/  IMAD R31, R28, -0x3000, R39 ;  /* 0xffffd0001c1f7824 */ /* 0x000fe200078e0227 */
[C---:B------:R-:W-:Y:S01]  /*10a0*/  SEL R57, R16.reuse, R18, !P0 ;  /* 0x0000001210397207 */ /* 0x040fe20004000000 */
[----:B------:R-:W-:Y:S01]  /*10b0*/  @!P5 IMAD.MOV R20, RZ, RZ, -R20 ;  /* 0x000000ffff14d224 */ /* 0x000fe200078e0a14 */
[----:B------:R-:W-:Y:S01]  /*10c0*/  SEL R59, R16, R19, !P0 ;  /* 0x00000013103b7207 */ /* 0x000fe20004000000 */
[----:B------:R-:W-:Y:S01]  /*10d0*/  IMAD R35, R30, -0x3000, R43 ;  /* 0xffffd0001e237824 */ /* 0x000fe200078e022b */
[----:B------:R-:W-:Y:S01]  /*10e0*/  SEL R63, R16, R21, !P0 ;  /* 0x00000015103f7207 */ /* 0x000fe20004000000 */
[----:B------:R-:W-:Y:S01]  /*10f0*/  IMAD R39, R32, -0x3000, R45 ;  /* 0xffffd00020277824 */ /* 0x000fe200078e022d */
[----:B------:R-:W-:Y:S01]  /*1100*/  SEL R23, R16, R23, !P0 ;  /* 0x0000001710177207 */ /* 0x000fe20004000000 */
[----:B------:R-:W-:Y:S01]  /*1110*/  IMAD R41, R34, -0x3000, R47 ;  /* 0xffffd00022297824 */ /* 0x000fe200078e022f */
[----:B------:R-:W-:Y:S01]  /*1120*/  SEL R61, R16, R20, !P0 ;  /* 0x00000014103d7207 */ /* 0x000fe20004000000 */
[----:B------:R-:W-:-:S02]  /*1130*/  @!P3 IMAD.MOV R22, RZ, RZ, -R22 ;  /* 0x000000ffff16b224 */ /* 0x000fc400078e0a16 */
[--C-:B------:R-:W-:Y:S02]  /*1140*/  IMAD R19, R25, 0xc00, R14.reuse ;  /* 0x00000c0019137824 */ /* 0x100fe400078e020e */
[--C-:B------:R-:W-:Y:S01]  /*1150*/  IMAD R21, R27, 0xc00, R14.reuse ;  /* 0x00000c001b157824 */ /* 0x100fe200078e020e */
[----:B------:R-:W-:Y:S01]  /*1160*/  SEL R65, R16, R22, !P0 ;  /* 0x0000001610417207 */ /* 0x000fe20004000000 */
[--C-:B------:R-:W-:Y:S02]  /*1170*/  IMAD R43, R29, 0xc00, R14.reuse ;  /* 0x00000c001d2b7824 */ /* 0x100fe400078e020e */
[--C-:B------:R-:W-:Y:S02]  /*1180*/  IMAD R45, R31, 0xc00, R14.reuse ;  /* 0x00000c001f2d7824 */ /* 0x100fe400078e020e */
[--C-:B------:R-:W-:Y:S02]  /*1190*/  IMAD R47, R33, 0xc00, R14.reuse ;  /* 0x00000c00212f7824 */ /* 0x100fe400078e020e */
[----:B------:R-:W-:-:S02]  /*11a0*/  IMAD R49, R35, 0xc00, R14 ;  /* 0x00000c0023317824 */ /* 0x000fc400078e020e */
[--C-:B------:R-:W-:Y:S02]  /*11b0*/  IMAD R51, R39, 0xc00, R14.reuse ;  /* 0x00000c0027337824 */ /* 0x100fe400078e020e */
[--C-:B------:R-:W-:Y:S02]  /*11c0*/  IMAD R55, R41, 0xc00, R14.reuse ;  /* 0x00000c0029377824 */ /* 0x100fe400078e020e */
[--C-:B------:R-:W-:Y:S02]  /*11d0*/  IMAD R15, R15, 0xc00, R14.reuse ;  /* 0x00000c000f0f7824 */ /* 0x100fe400078e020e */
[--C-:B------:R-:W-:Y:S02]  /*11e0*/  IMAD R25, R17, 0xc00, R14.reuse ;  /* 0x00000c0011197824 */ /* 0x100fe400078e020e */
[--C-:B------:R-:W-:Y:S01]  /*11f0*/  IMAD R27, R57, 0xc00, R14.reuse ;  /* 0x00000c00391b7824 */ /* 0x100fe200078e020e */
[----:B------:R-:W-:Y:S01]  /*1200*/  LEA R57, R7, UR24, 0x1 ;  /* 0x0000001807397c11 */ /* 0x000fe2000f8e08ff */
[--C-:B------:R-:W-:Y:S01]  /*1210*/  IMAD R29, R59, 0xc00, R14.reuse ;  /* 0x00000c003b1d7824 */ /* 0x100fe200078e020e */
[----:B------:R-:W-:Y:S01]  /*1220*/  LEA R59, R8, UR24, 0x1 ;  /* 0x00000018083b7c11 */ /* 0x000fe2000f8e08ff */
[----:B------:R-:W-:-:S02]  /*1230*/  IMAD R17, R23, 0xc00, R14 ;  /* 0x00000c0017117824 */ /* 0x000fc400078e020e */
[----:B----4-:R-:W-:-:S04]  /*1240*/  IMAD.WIDE R38, R19, 0x2, R52 ;  /* 0x0000000213267825 */ /* 0x010fc800078e0234 */
[----:B------:R-:W-:Y:S01]  /*1250*/  IMAD.WIDE R40, R21, 0x2, R52 ;  /* 0x0000000215287825 */ /* 0x000fe200078e0234 */
[----:B------:R-:W-:-:S03]  /*1260*/  LEA R21, R13, UR24, 0x1 ;  /* 0x000000180d157c11 */ /* 0x000fc6000f8e08ff */
[----:B------:R-:W-:-:S04]  /*1270*/  IMAD.WIDE R42, R43, 0x2, R52 ;  /* 0x000000022b2a7825 */ /* 0x000fc800078e0234 */
[----:B------:R-:W-:-:S04]  /*1280*/  IMAD.WIDE R44, R45, 0x2, R52 ;  /* 0x000000022d2c7825 */ /* 0x000fc800078e0234 */
[----:B------:R-:W-:-:S04]  /*1290*/  IMAD.WIDE R46, R47, 0x2, R52 ;  /* 0x000000022f2e7825 */ /* 0x000fc800078e0234 */
[----:B------:R-:W-:-:S04]  /*12a0*/  IMAD.WIDE R48, R49, 0x2, R52 ;  /* 0x0000000231307825 */ /* 0x000fc800078e0234 */
[----:B------:R-:W-:Y:S01]  /*12b0*/  IMAD.WIDE R50, R51, 0x2, R52 ;  /* 0x0000000233327825 */ /* 0x000fe200078e0234 */
[----:B------:R-:W-:-:S03]  /*12c0*/  IADD3 R174, P2, R48, 0x100, RZ ;  /* 0x0000010030ae7810 */ /* 0x000fc60007f5e0ff */
[----:B------:R-:W-:Y:S01]  /*12d0*/  IMAD R31, R61, 0xc00, R14 ;  /* 0x00000c003d1f7824 */ /* 0x000fe200078e020e */
[----:B------:R-:W-:Y:S01]  /*12e0*/  LEA R61, R9, UR24, 0x1 ;  /* 0x00000018093d7c11 */ /* 0x000fe2000f8e08ff */
[----:B--2---:R-:W-:-:S04]  /*12f0*/  IMAD.WIDE R22, R15, 0x2, R36 ;  /* 0x000000020f167825 */ /* 0x004fc800078e0224 */
[----:B------:R-:W-:Y:S01]  /*1300*/  IMAD.WIDE R52, R55, 0x2, R52 ;  /* 0x0000000237347825 */ /* 0x000fe200078e0234 */
[----:B------:R-:W-:Y:S01]  /*1310*/  LEA R55, R6, UR24, 0x1 ;  /* 0x0000001806377c11 */ /* 0x000fe2000f8e08ff */
[----:B------:R-:W-:Y:S01]  /*1320*/  @!PT LDS RZ, [RZ] ;  /* 0x00000000fffff984 */ /* 0x000fe20000000800 */
[----:B------:R-:W-:Y:S01]  /*1330*/  @!PT LDS RZ, [RZ] ;  /* 0x00000000fffff984 */ /* 0x000fe20000000800 */
[----:B------:R-:W-:Y:S01]  /*1340*/  @!PT LDS RZ, [RZ] ;  /* 0x00000000fffff984 */ /* 0x000fe20000000800 */
[----:B------:R-:W-:Y:S01]  /*1350*/  LDGSTS.E.BYPASS.128 [R21], desc[UR30][R22.64] ;  /* 0x0000000016157fae */ /* 0x000fe2000b901c5e */
[----:B------:R-:W-:Y:S01]  /*1360*/  IADD3 R195, P0, R22, 0x100, RZ ;  /* 0x0000010016c37810 */ /* 0x000fe20007f1e0ff */
[----:B------:R-:W-:Y:S01]  /*1370*/  IMAD R33, R63, 0xc00, R14 ;  /* 0x00000c003f217824 */ /* 0x000fe200078e020e */
[----:B------:R-:W-:Y:S01]  /*1380*/  LEA R63, R10, UR24, 0x1 ;  /* 0x000000180a3f7c11 */ /* 0x000fe2000f8e08ff */
[----:B------:R-:W-:-:S04]  /*1390*/  IMAD.WIDE R24, R25, 0x2, R36 ;  /* 0x0000000219187825 */ /* 0x000fc800078e0224 */
[----:B------:R-:W-:Y:S01]  /*13a0*/  IMAD R35, R65, 0xc00, R14 ;  /* 0x00000c0041237824 */ /* 0x000fe200078e020e */
[----:B------:R-:W-:Y:S01]  /*13b0*/  LEA R65, R11, UR24, 0x1 ;  /* 0x000000180b417c11 */ /* 0x000fe2000f8e08ff */
[--C-:B------:R-:W-:Y:S01]  /*13c0*/  IMAD.WIDE R26, R27, 0x2, R36.reuse ;  /* 0x000000021b1a7825 */ /* 0x100fe200078e0224 */
[----:B------:R-:W-:Y:S01]  /*13d0*/  LDGSTS.E.BYPASS.128 [R55], desc[UR30][R24.64] ;  /* 0x0000000018377fae */ /* 0x000fe2000b901c5e */
[----:B------:R-:W-:Y:S02]  /*13e0*/  IADD3 R16, P1, R24, 0x100, RZ ;  /* 0x0000010018107810 */ /* 0x000fe40007f3e0ff */
[----:B------:R-:W-:Y:S01]  /*13f0*/  IMAD.WIDE R28, R29, 0x2, R36 ;  /* 0x000000021d1c7825 */ /* 0x000fe200078e0224 */
[----:B------:R-:W-:Y:S01]  /*1400*/  LDGSTS.E.BYPASS.128 [R57], desc[UR30][R26.64] ;  /* 0x000000001a397fae */ /* 0x000fe2000b901c5e */
[----:B------:R-:W-:Y:S02]  /*1410*/  SHF.R.U32.HI R14, RZ, 0x5, R2 ;  /* 0x00000005ff0e7819 */ /* 0x000fe40000011602 */
[----:B------:R-:W-:Y:S01]  /*1420*/  IMAD.WIDE R30, R31, 0x2, R36 ;  /* 0x000000021f1e7825 */ /* 0x000fe200078e0224 */
[----:B------:R-:W-:Y:S01]  /*1430*/  LDGSTS.E.BYPASS.128 [R59], desc[UR30][R28.64] ;  /* 0x000000001c3b7fae */ /* 0x000fe2000b901c5e */
[----:B------:R-:W-:-:S02]  /*1440*/  LOP3.LUT R200, R14, 0x7fffffc, RZ, 0xc0, !PT ;  /* 0x07fffffc0ec87812 */ /* 0x000fc400078ec0ff */
[--C-:B------:R-:W-:Y:S01]  /*1450*/  IMAD.WIDE R32, R33, 0x2, R36.reuse ;  /* 0x0000000221207825 */ /* 0x100fe200078e0224 */
[----:B------:R-:W-:Y:S03]  /*1460*/  LDGSTS.E.BYPASS.128 [R61], desc[UR30][R30.64] ;  /* 0x000000001e3d7fae */ /* 0x000fe6000b901c5e */
[--C-:B------:R-:W-:Y:S01]  /*1470*/  IMAD.WIDE R34, R35, 0x2, R36.reuse ;  /* 0x0000000223227825 */ /* 0x100fe200078e0224 */
[----:B------:R-:W-:Y:S03]  /*1480*/  LDGSTS.E.BYPASS.128 [R63], desc[UR30][R32.64] ;  /* 0x00000000203f7fae */ /* 0x000fe6000b901c5e */
[----:B------:R-:W-:Y:S01]  /*1490*/  IMAD.WIDE R36, R17, 0x2, R36 ;  /* 0x0000000211247825 */ /* 0x000fe200078e0224 */
[----:B------:R-:W-:Y:S03]  /*14a0*/  LDGSTS.E.BYPASS.128 [R65], desc[UR30][R34.64] ;  /* 0x0000000022417fae */ /* 0x000fe6000b901c5e */
[----:B------:R-:W-:Y:S01]  /*14b0*/  IMAD.X R15, RZ, RZ, R23, P0 ;  /* 0x000000ffff0f7224 */ /* 0x000fe200000e0617 */
[----:B------:R-:W-:Y:S01]  /*14c0*/  LDGSTS.E.BYPASS.128 [R67], desc[UR30][R36.64] ;  /* 0x0000000024437fae */ /* 0x000fe2000b901c5e */
[----:B------:R-:W-:Y:S01]  /*14d0*/  IADD3 R18, P0, R26, 0x100, RZ ;  /* 0x000001001a127810 */ /* 0x000fe20007f1e0ff */
[----:B------:R-:W-:Y:S01]  /*14e0*/  IMAD.X R17, RZ, RZ, R25, P1 ;  /* 0x000000ffff117224 */ /* 0x000fe200008e0619 */
[----:B------:R-:W-:Y:S01]  /*14f0*/  IADD3 R20, P1, R28, 0x100, RZ ;  /* 0x000001001c147810 */ /* 0x000fe20007f3e0ff */
[----:B------:R-:W0:Y:S01]  /*1500*/  LDGDEPBAR ;  /* 0x00000000000079af */ /* 0x000e220000000000 */
[----:B------:R-:W-:-:S02]  /*1510*/  IMAD.X R176, RZ, RZ, R49, P2 ;  /* 0x000000ffffb07224 */ /* 0x000fc400010e0631 */
[----:B------:R-:W-:Y:S01]  /*1520*/  IMAD.X R19, RZ, RZ, R27, P0 ;  /* 0x000000ffff137224 */ /* 0x000fe200000e061b */
[----:B------:R-:W-:Y:S01]  /*1530*/  LDGSTS.E.BYPASS.128 [R21+0xc000], desc[UR30][R38.64] ;  /* 0x0c00000026157fae */ /* 0x000fe2000b901c5e */
[----:B------:R-:W-:Y:S01]  /*1540*/  IADD3 R197, P0, R30, 0x100, RZ ;  /* 0x000001001ec57810 */ /* 0x000fe20007f1e0ff */
[----:B------:R-:W-:Y:S01]  /*1550*/  IMAD.X R199, RZ, RZ, R29, P1 ;  /* 0x000000ffffc77224 */ /* 0x000fe200008e061d */
[----:B------:R-:W-:Y:S01]  /*1560*/  IADD3 R194, P1, R32, 0x100, RZ ;  /* 0x0000010020c27810 */ /* 0x000fe20007f3e0ff */
[----:B------:R-:W-:Y:S02]  /*1570*/  LDGSTS.E.BYPASS.128 [R55+0xc000], desc[UR30][R40.64] ;  /* 0x0c00000028377fae */ /* 0x000fe4000b901c5e */
[----:B------:R-:W-:Y:S01]  /*1580*/  IMAD.X R198, RZ, RZ, R31, P0 ;  /* 0x000000ffffc67224 */ /* 0x000fe200000e061f */
[----:B------:R-:W-:Y:S01]  /*1590*/  IADD3 R192, P0, R34, 0x100, RZ ;  /* 0x0000010022c07810 */ /* 0x000fe20007f1e0ff */
[----:B------:R-:W-:Y:S01]  /*15a0*/  LDGSTS.E.BYPASS.128 [R57+0xc000], desc[UR30][R42.64] ;  /* 0x0c0000002a397fae */ /* 0x000fe2000b901c5e */
[----:B------:R-:W-:Y:S01]  /*15b0*/  IMAD.X R196, RZ, RZ, R33, P1 ;  /* 0x000000ffffc47224 */ /* 0x000fe200008e0621 */
[----:B------:R-:W-:-:S02]  /*15c0*/  IADD3 R190, P1, R36, 0x100, RZ ;  /* 0x0000010024be7810 */ /* 0x000fc40007f3e0ff */
[----:B------:R-:W-:Y:S01]  /*15d0*/  LDGSTS.E.BYPASS.128 [R59+0xc000], desc[UR30][R44.64] ;  /* 0x0c0000002c3b7fae */ /* 0x000fe2000b901c5e */
[----:B------:R-:W-:Y:S01]  /*15e0*/  IMAD.X R193, RZ, RZ, R35, P0 ;  /* 0x000000ffffc17224 */ /* 0x000fe200000e0623 */
[----:B------:R-:W-:Y:S01]  /*15f0*/  IADD3 R188, P0, R38, 0x100, RZ ;  /* 0x0000010026bc7810 */ /* 0x000fe20007f1e0ff */
[----:B------:R-:W-:Y:S01]  /*1600*/  IMAD.X R191, RZ, RZ, R37, P1 ;  /* 0x000000ffffbf7224 */ /* 0x000fe200008e0625 */
[----:B------:R-:W-:Y:S01]  /*1610*/  LDGSTS.E.BYPASS.128 [R61+0xc000], desc[UR30][R46.64] ;  /* 0x0c0000002e3d7fae */ /* 0x000fe2000b901c5e */
[----:B------:R-:W-:Y:S02]  /*1620*/  IADD3 R186, P1, R40, 0x100, RZ ;  /* 0x0000010028ba7810 */ /* 0x000fe40007f3e0ff */
        /* <DEDUP_REMOVED lines=11> */
[----:B------:R-:W0:Y:S01]  /*16e0*/  LDGDEPBAR ;  /* 0x00000000000079af */ /* 0x000e220000000000 */
[----:B------:R-:W-:Y:S01]  /*16f0*/  IMAD.X R180, RZ, RZ, R47, P0 ;  /* 0x000000ffffb47224 */ /* 0x000fe200000e062f */
[----:B------:R-:W-:Y:S01]  /*1700*/  BAR.SYNC.DEFER_BLOCKING 0x0 ;  /* 0x0000000000007b1d */ /* 0x000fe20000010000 */
[----:B------:R-:W-:Y:S01]  /*1710*/  IADD3 R166, P0, R52, 0x100, RZ ;  /* 0x0000010034a67810 */ /* 0x000fe20007f1e0ff */
[----:B------:R-:W-:-:S04]  /*1720*/  IMAD.X R172, RZ, RZ, R51, P1 ;  /* 0x000000ffffac7224 */ /* 0x000fc800008e0633 */
[----:B------:R-:W-:Y:S01]  /*1730*/  IMAD.X R168, RZ, RZ, R53, P0 ;  /* 0x000000ffffa87224 */ /* 0x000fe200000e0635 */
[----:B------:R-:W-:Y:S01]  /*1740*/  @!PT LDS RZ, [RZ] ;  /* 0x00000000fffff984 */ /* 0x000fe20000000800 */
[----:B------:R-:W-:Y:S01]  /*1750*/  @!PT LDS RZ, [RZ] ;  /* 0x00000000fffff984 */ /* 0x000fe20000000800 */
[----:B------:R-:W-:Y:S01]  /*1760*/  @!PT LDS RZ, [RZ] ;  /* 0x00000000fffff984 */ /* 0x000fe20000000800 */
[----:B------:R-:W-:Y:S04]  /*1770*/  LDGSTS.E.BYPASS.128 [R21+0x4000], desc[UR30][R22.64+0x80] ;  /* 0x0400008016157fae */ /* 0x000fe8000b901c5e */
[----:B------:R2:W-:Y:S04]  /*1780*/  LDGSTS.E.BYPASS.128 [R55+0x4000], desc[UR30][R24.64+0x80] ;  /* 0x0400008018377fae */ /* 0x0005e8000b901c5e */
[----:B------:R3:W-:Y:S04]  /*1790*/  LDGSTS.E.BYPASS.128 [R57+0x4000], desc[UR30][R26.64+0x80] ;  /* 0x040000801a397fae */ /* 0x0007e8000b901c5e */
[----:B------:R4:W-:Y:S04]  /*17a0*/  LDGSTS.E.BYPASS.128 [R59+0x4000], desc[UR30][R28.64+0x80] ;  /* 0x040000801c3b7fae */ /* 0x0009e8000b901c5e */
[----:B------:R5:W-:Y:S01]  /*17b0*/  LDGSTS.E.BYPASS.128 [R61+0x4000], desc[UR30][R30.64+0x80] ;  /* 0x040000801e3d7fae */ /* 0x000be2000b901c5e */
[----:B--2---:R-:W-:-:S03]  /*17c0*/  CS2R R24, SRZ ;  /* 0x0000000000187805 */ /* 0x004fc6000001ff00 */
[----:B------:R2:W-:Y:S01]  /*17d0*/  LDGSTS.E.BYPASS.128 [R63+0x4000], desc[UR30][R32.64+0x80] ;  /* 0x04000080203f7fae */ /* 0x0005e2000b901c5e */
[----:B---3--:R-:W-:-:S03]  /*17e0*/  CS2R R26, SRZ ;  /* 0x00000000001a7805 */ /* 0x008fc6000001ff00 */
[----:B------:R3:W-:Y:S01]  /*17f0*/  LDGSTS.E.BYPASS.128 [R65+0x4000], desc[UR30][R34.64+0x80] ;  /* 0x0400008022417fae */ /* 0x0007e2000b901c5e */
[----:B-1--4-:R-:W-:-:S03]  /*1800*/  CS2R R28, SRZ ;  /* 0x00000000001c7805 */ /* 0x012fc6000001ff00 */
[----:B------:R1:W-:Y:S01]  /*1810*/  LDGSTS.E.BYPASS.128 [R67+0x4000], desc[UR30][R36.64+0x80] ;  /* 0x0400008024437fae */ /* 0x0003e2000b901c5e */
[----:B-----5:R-:W-:-:S03]  /*1820*/  CS2R R30, SRZ ;  /* 0x00000000001e7805 */ /* 0x020fc6000001ff00 */
[----:B------:R-:W0:Y:S01]  /*1830*/  LDGDEPBAR ;  /* 0x00000000000079af */ /* 0x000e220000000000 */
[----:B--2---:R-:W-:-:S03]  /*1840*/  CS2R R32, SRZ ;  /* 0x0000000000207805 */ /* 0x004fc6000001ff00 */
[----:B------:R2:W-:Y:S01]  /*1850*/  LDGSTS.E.BYPASS.128 [R21+0x10000], desc[UR30][R38.64+0x80] ;  /* 0x1000008026157fae */ /* 0x0005e2000b901c5e */
[----:B---3--:R-:W-:-:S03]  /*1860*/  CS2R R34, SRZ ;  /* 0x0000000000227805 */ /* 0x008fc6000001ff00 */
[----:B------:R3:W-:Y:S01]  /*1870*/  LDGSTS.E.BYPASS.128 [R55+0x10000], desc[UR30][R40.64+0x80] ;  /* 0x1000008028377fae */ /* 0x0007e2000b901c5e */
[----:B-1----:R-:W-:-:S03]  /*1880*/  CS2R R36, SRZ ;  /* 0x0000000000247805 */ /* 0x002fc6000001ff00 */
[----:B------:R1:W-:Y:S04]  /*1890*/  LDGSTS.E.BYPASS.128 [R57+0x10000], desc[UR30][R42.64+0x80] ;  /* 0x100000802a397fae */ /* 0x0003e8000b901c5e */
[----:B------:R4:W-:Y:S01]  /*18a0*/  LDGSTS.E.BYPASS.128 [R59+0x10000], desc[UR30][R44.64+0x80] ;  /* 0x100000802c3b7fae */ /* 0x0009e2000b901c5e */
[----:B--2---:R-:W-:Y:S01]  /*18b0*/  IMAD.MOV.U32 R21, RZ, RZ, -0x40 ;  /* 0xffffffc0ff157424 */ /* 0x004fe200078e00ff */
[----:B------:R-:W-:Y:S02]  /*18c0*/  CS2R R38, SRZ ;  /* 0x0000000000267805 */ /* 0x000fe4000001ff00 */
[----:B------:R2:W-:Y:S01]  /*18d0*/  LDGSTS.E.BYPASS.128 [R61+0x10000], desc[UR30][R46.64+0x80] ;  /* 0x100000802e3d7fae */ /* 0x0005e2000b901c5e */
[----:B---3--:R-:W-:Y:S02]  /*18e0*/  CS2R R40, SRZ ;  /* 0x0000000000287805 */ /* 0x008fe4000001ff00 */
[----:B------:R-:W-:Y:S01]  /*18f0*/  CS2R R54, SRZ ;  /* 0x0000000000367805 */ /* 0x000fe2000001ff00 */
[----:B------:R3:W-:Y:S01]  /*1900*/  LDGSTS.E.BYPASS.128 [R63+0x10000], desc[UR30][R48.64+0x80] ;  /* 0x10000080303f7fae */ /* 0x0007e2000b901c5e */
[----:B-1----:R-:W-:-:S02]  /*1910*/  CS2R R42, SRZ ;  /* 0x00000000002a7805 */ /* 0x002fc4000001ff00 */
[----:B------:R-:W-:Y:S01]  /*1920*/  CS2R R56, SRZ ;  /* 0x0000000000387805 */ /* 0x000fe2000001ff00 */
[----:B------:R1:W-:Y:S01]  /*1930*/  LDGSTS.E.BYPASS.128 [R65+0x10000], desc[UR30][R50.64+0x80] ;  /* 0x1000008032417fae */ /* 0x0003e2000b901c5e */
[----:B----4-:R-:W-:Y:S02]  /*1940*/  CS2R R44, SRZ ;  /* 0x00000000002c7805 */ /* 0x010fe4000001ff00 */
[----:B------:R-:W-:Y:S01]  /*1950*/  CS2R R58, SRZ ;  /* 0x00000000003a7805 */ /* 0x000fe2000001ff00 */
[----:B------:R4:W-:Y:S01]  /*1960*/  LDGSTS.E.BYPASS.128 [R67+0x10000], desc[UR30][R52.64+0x80] ;  /* 0x1000008034437fae */ /* 0x0009e2000b901c5e */
[----:B--2---:R-:W-:Y:S02]  /*1970*/  CS2R R46, SRZ ;  /* 0x00000000002e7805 */ /* 0x004fe4000001ff00 */
[----:B------:R-:W-:Y:S01]  /*1980*/  CS2R R60, SRZ ;  /* 0x00000000003c7805 */ /* 0x000fe2000001ff00 */
[----:B------:R-:W0:Y:S01]  /*1990*/  LDGDEPBAR ;  /* 0x00000000000079af */ /* 0x000e220000000000 */
[----:B---3--:R-:W-:-:S02]  /*19a0*/  CS2R R48, SRZ ;  /* 0x0000000000307805 */ /* 0x008fc4000001ff00 */
[----:B------:R-:W-:Y:S02]  /*19b0*/  CS2R R62, SRZ ;  /* 0x00000000003e7805 */ /* 0x000fe4000001ff00 */
[----:B-1----:R-:W-:Y:S02]  /*19c0*/  CS2R R50, SRZ ;  /* 0x0000000000327805 */ /* 0x002fe4000001ff00 */
[----:B------:R-:W-:Y:S02]  /*19d0*/  CS2R R64, SRZ ;  /* 0x0000000000407805 */ /* 0x000fe4000001ff00 */
[----:B----4-:R-:W-:Y:S02]  /*19e0*/  CS2R R52, SRZ ;  /* 0x0000000000347805 */ /* 0x010fe4000001ff00 */
[----:B------:R-:W-:-:S07]  /*19f0*/  CS2R R66, SRZ ;  /* 0x0000000000427805 */ /* 0x000fce000001ff00 */
.L_x_0:
[----:B------:R-:W1:Y:S01]  /*1a00*/  SHFL.IDX PT, R22, R200, RZ, 0x1f ;  /* 0x00001fffc8167589 */ /* 0x000e6200000e0000 */
[----:B------:R-:W-:Y:S01]  /*1a10*/  UIADD3 UR26, UR26, 0x1, URZ ;  /* 0x000000011a1a7890 */ /* 0x000fe2000fffe03f */
[----:B------:R-:W-:-:S04]  /*1a20*/  DEPBAR.LE SB0, 0x2 ;  /* 0x000080800000791a */ /* 0x000fc80000000000 */
[----:B------:R-:W-:Y:S01]  /*1a30*/  UISETP.GE.AND UP0, UPT, UR26, 0x3, UPT ;  /* 0x000000031a00788c */ /* 0x000fe2000bf06270 */
[----:B------:R-:W-:Y:S01]  /*1a40*/  BAR.SYNC.DEFER_BLOCKING 0x0 ;  /* 0x0000000000007b1d */ /* 0x000fe20000010000 */
[----:B------:R-:W-:Y:S01]  /*1a50*/  UIADD3 UR25, UR25, 0x1, URZ ;  /* 0x0000000119197890 */ /* 0x000fe2000fffe03f */
[----:B------:R-:W-:Y:S01]  /*1a60*/  VIADD R21, R21, 0x40 ;  /* 0x0000004015157836 */ /* 0x000fe20000000000 */
[----:B------:R-:W-:Y:S01]  /*1a70*/  USEL UR26, UR26, URZ, !UP0 ;  /* 0x0000003f1a1a7287 */ /* 0x000fe2000c000000 */
[----:B------:R-:W-:Y:S02]  /*1a80*/  IADD3 R152, P2, R16, UR4, RZ ;  /* 0x0000000410987c10 */ /* 0x000fe4000ff5e0ff */
[----:B------:R-:W-:Y:S01]  /*1a90*/  UMOV UR19, 0x40000040 ;  /* 0x4000004000137882 */ /* 0x000fe20000000000 */
[----:B------:R-:W-:Y:S01]  /*1aa0*/  UMOV UR12, 0x4000002 ;  /* 0x04000002000c7882 */ /* 0x000fe20000000000 */
[----:B------:R-:W-:Y:S01]  /*1ab0*/  UMOV UR13, 0x40000040 ;  /* 0x40000040000d7882 */ /* 0x000fe20000000000 */
[----:B------:R-:W-:Y:S01]  /*1ac0*/  UMOV UR9, 0x40000040 ;  /* 0x4000004000097882 */ /* 0x000fe20000000000 */
[----:B------:R-:W-:Y:S01]  /*1ad0*/  UMOV UR20, 0x4000006 ;  /* 0x0400000600147882 */ /* 0x000fe20000000000 */
[----:B------:R-:W-:Y:S01]  /*1ae0*/  UMOV UR21, 0x40000040 ;  /* 0x4000004000157882 */ /* 0x000fe20000000000 */
[----:B------:R-:W-:-:S02]  /*1af0*/  ISETP.GE.U32.AND P0, PT, R21, 0xb80, PT ;  /* 0x00000b801500780c */ /* 0x000fc40003f06070 */
[----:B------:R-:W-:Y:S02]  /*1b00*/  IADD3.X R153, R17, UR5, RZ, P2, !PT ;  /* 0x0000000511997c10 */ /* 0x000fe400097fe4ff */
[----:B------:R-:W-:Y:S02]  /*1b10*/  IADD3 R156, P2, R20, UR4, RZ ;  /* 0x00000004149c7c10 */ /* 0x000fe4000ff5e0ff */
[----:B-1----:R-:W-:Y:S02]  /*1b20*/  R2UR UR6, R22 ;  /* 0x00000000160672ca */ /* 0x002fe400000e0000 */
[----:B------:R-:W-:Y:S02]  /*1b30*/  IADD3 R22, P1, R195, UR4, RZ ;  /* 0x00000004c3167c10 */ /* 0x000fe4000ff3e0ff */
[----:B------:R-:W-:Y:S01]  /*1b40*/  IADD3.X R157, R199, UR5, RZ, P2, !PT ;  /* 0x00000005c79d7c10 */ /* 0x000fe200097fe4ff */
[----:B------:R-:W-:Y:S01]  /*1b50*/  WARPGROUP.ARRIVE ;  /* 0x00000000000079c5 */ /* 0x000fe20000000000 */
[----:B------:R-:W-:-:S02]  /*1b60*/  IADD3.X R23, R15, UR5, RZ, P1, !PT ;  /* 0x000000050f177c10 */ /* 0x000fc40008ffe4ff */
[----:B------:R-:W-:Y:S02]  /*1b70*/  IADD3 R154, P1, R18, UR4, RZ ;  /* 0x00000004129a7c10 */ /* 0x000fe4000ff3e0ff */
[----:B------:R-:W-:-:S03]  /*1b80*/  IADD3 R160, P2, R194, UR4, RZ ;  /* 0x00000004c2a07c10 */ /* 0x000fc6000ff5e0ff */
[----:B------:R-:W-:Y:S01]  /*1b90*/  USHF.L.U32 UR7, UR6, 0x7, URZ ;  /* 0x0000000706077899 */ /* 0x000fe2000800063f */
[----:B------:R-:W-:Y:S01]  /*1ba0*/  IADD3.X R155, R19, UR5, RZ, P1, !PT ;  /* 0x00000005139b7c10 */ /* 0x000fe20008ffe4ff */
[----:B------:R-:W-:Y:S01]  /*1bb0*/  ULEA UR6, UR26, UR24, 0xe ;  /* 0x000000181a067291 */ /* 0x000fe2000f8e703f */
[----:B------:R-:W-:Y:S01]  /*1bc0*/  IADD3 R158, P1, R197, UR4, RZ ;  /* 0x00000004c59e7c10 */ /* 0x000fe2000ff3e0ff */
[----:B------:R-:W-:Y:S01]  /*1bd0*/  ULOP3.LUT UR7, UR7, 0x180, URZ, 0xc0, !UPT ;  /* 0x0000018007077892 */ /* 0x000fe2000f8ec03f */
[----:B------:R-:W-:Y:S01]  /*1be0*/  IADD3.X R161, R196, UR5, RZ, P2, !PT ;  /* 0x00000005c4a17c10 */ /* 0x000fe200097fe4ff */
[----:B------:R-:W-:Y:S01]  /*1bf0*/  USHF.R.U32.HI UR8, URZ, 0x4, UR6 ;  /* 0x000000043f087899 */ /* 0x000fe20008011606 */
[----:B------:R-:W-:Y:S01]  /*1c00*/  IADD3.X R159, R198, UR5, RZ, P1, !PT ;  /* 0x00000005c69f7c10 */ /* 0x000fe20008ffe4ff */
[----:B------:R-:W-:Y:S01]  /*1c10*/  UIADD3 UR6, UR6, 0xc000, URZ ;  /* 0x0000c00006067890 */ /* 0x000fe2000fffe03f */
[----:B------:R-:W-:Y:S01]  /*1c20*/  IADD3 R162, P1, R192, UR4, RZ ;  /* 0x00000004c0a27c10 */ /* 0x000fe2000ff3e0ff */
[----:B------:R-:W-:Y:S01]  /*1c30*/  ULOP3.LUT UR8, UR8, 0x3fff, URZ, 0xc0, !UPT ;  /* 0x00003fff08087892 */ /* 0x000fe2000f8ec03f */
[----:B------:R-:W-:Y:S01]  /*1c40*/  IADD3 R164, P4, R166, UR4, RZ ;  /* 0x00000004a6a47c10 */ /* 0x000fe2000ff9e0ff */
[----:B------:R-:W-:Y:S01]  /*1c50*/  USHF.R.U32.HI UR6, URZ, 0x4, UR6 ;  /* 0x000000043f067899 */ /* 0x000fe20008011606 */
[----:B------:R-:W-:Y:S01]  /*1c60*/  IADD3.X R163, R193, UR5, RZ, P1, !PT ;  /* 0x00000005c1a37c10 */ /* 0x000fe20008ffe4ff */
[----:B------:R-:W-:Y:S01]  /*1c70*/  UIADD3 UR28, UP0, UR7, UR8, URZ ;  /* 0x00000008071c7290 */ /* 0x000fe2000ff1e03f */
[----:B------:R-:W-:Y:S01]  /*1c80*/  IADD3.X R165, R168, UR5, RZ, P4, !PT ;  /* 0x00000005a8a57c10 */ /* 0x000fe2000a7fe4ff */
[----:B------:R-:W-:-:S02]  /*1c90*/  ULOP3.LUT UR6, UR6, 0x3fff, URZ, 0xc0, !UPT ;  /* 0x00003fff06067892 */ /* 0x000fc4000f8ec03f */
[----:B------:R-:W-:Y:S02]  /*1ca0*/  UIADD3.X UR29, URZ, URZ, URZ, UP0, !UPT ;  /* 0x0000003f3f1d7290 */ /* 0x000fe400087fe43f */
[----:B------:R-:W-:Y:S02]  /*1cb0*/  ULOP3.LUT UR18, UR6, 0x4000000, URZ, 0xfc, !UPT ;  /* 0x0400000006127892 */ /* 0x000fe4000f8efc3f */
[----:B------:R-:W-:Y:S02]  /*1cc0*/  ULOP3.LUT UR16, UR28, 0x4000000, URZ, 0xfc, !UPT ;  /* 0x040000001c107892 */ /* 0x000fe4000f8efc3f */
[----:B------:R-:W-:Y:S01]  /*1cd0*/  ULOP3.LUT UR17, UR29, 0x40000040, URZ, 0xfc, !UPT ;  /* 0x400000401d117892 */ /* 0x000fe2000f8efc3f */
[----:B------:R-:W-:Y:S01]  /*1ce0*/  UMOV UR7, URZ ;  /* 0x0000003f00077c82 */ /* 0x000fe20008000000 */
[----:B------:R-:W-:Y:S01]  /*1cf0*/  UMOV UR8, 0x4000004 ;  /* 0x0400000400087882 */ /* 0x000fe20000000000 */
[----:B------:R-:W-:Y:S02]  /*1d00*/  UIADD3.64 UR14, UR6, UR12, URZ ;  /* 0x0000000c060e7297 */ /* 0x000fe4000fffe03f */
[----:B------:R-:W-:-:S02]  /*1d10*/  UIADD3.64 UR12, UR28, UR12, URZ ;  /* 0x0000000c1c0c7297 */ /* 0x000fc4000fffe03f */
[----:B------:R-:W-:Y:S02]  /*1d20*/  UIADD3.64 UR10, UR6, UR8, URZ ;  /* 0x00000008060a7297 */ /* 0x000fe4000fffe03f */
[----:B------:R-:W-:Y:S01]  /*1d30*/  HGMMA.64x128x16.F32.BF16 R88, gdesc[UR16], R88 ;  /* 0x01e00000105879f0 */ /* 0x000fe20008701858 */
[----:B------:R-:W-:Y:S01]  /*1d40*/  UIADD3.64 UR8, UR28, UR8, URZ ;  /* 0x000000081c087297 */ /* 0x000fe2000fffe03f */
[----:B------:R-:W-:Y:S01]  /*1d50*/  UMOV UR16, 0x4000200 ;  /* 0x0400020000107882 */ /* 0x000fe20000000000 */
[----:B------:R-:W-:Y:S01]  /*1d60*/  UMOV UR17, 0x40000040 ;  /* 0x4000004000117882 */ /* 0x000fe20000000000 */
[----:B------:R-:W-:Y:S02]  /*1d70*/  UIADD3.64 UR22, UR6, UR20, URZ ;  /* 0x0000001406167297 */ /* 0x000fe4000fffe03f */
[----:B------:R-:W-:Y:S02]  /*1d80*/  UIADD3.64 UR20, UR28, UR20, URZ ;  /* 0x000000141c147297 */ /* 0x000fe4000fffe03f */
[----:B------:R-:W-:-:S02]  /*1d90*/  UIADD3.64 UR16, UR28, UR16, URZ ;  /* 0x000000101c107297 */ /* 0x000fc4000fffe03f */
[----:B------:R-:W-:-:S04]  /*1da0*/  UISETP.GE.AND UP0, UPT, UR25, 0x3, UPT ;  /* 0x000000031900788c */ /* 0x000fc8000bf06270 */
[----:B------:R-:W-:-:S04]  /*1db0*/  USEL UR25, UR25, URZ, !UP0 ;  /* 0x0000003f19197287 */ /* 0x000fc8000c000000 */
[----:B------:R-:W-:-:S06]  /*1dc0*/  ULEA UR6, UR25, UR24, 0xe ;  /* 0x0000001819067291 */ /* 0x000fcc000f8e703f */
[----:B------:R-:W-:Y:S02]  /*1dd0*/  LEA R167, R13, UR6, 0x1 ;  /* 0x000000060da77c11 */ /* 0x000fe4000f8e08ff */
[----:B------:R-:W-:Y:S02]  /*1de0*/  LEA R169, R6, UR6, 0x1 ;  /* 0x0000000606a97c11 */ /* 0x000fe4000f8e08ff */
[----:B------:R-:W-:Y:S02]  /*1df0*/  LEA R171, R7, UR6, 0x1 ;  /* 0x0000000607ab7c11 */ /* 0x000fe4000f8e08ff */
[----:B------:R-:W-:Y:S02]  /*1e00*/  LEA R173, R8, UR6, 0x1 ;  /* 0x0000000608ad7c11 */ /* 0x000fe4000f8e08ff */
[----:B------:R-:W-:Y:S02]  /*1e10*/  LEA R175, R9, UR6, 0x1 ;  /* 0x0000000609af7c11 */ /* 0x000fe4000f8e08ff */
[----:B------:R-:W-:-:S02]  /*1e20*/  LEA R177, R10, UR6, 0x1 ;  /* 0x000000060ab17c11 */ /* 0x000fc4000f8e08ff */
[----:B------:R-:W-:Y:S02]  /*1e30*/  LEA R179, R11, UR6, 0x1 ;  /* 0x000000060bb37c11 */ /* 0x000fe4000f8e08ff */
[----:B------:R-:W-:Y:S01]  /*1e40*/  LEA R181, R12, UR6, 0x1 ;  /* 0x000000060cb57c11 */ /* 0x000fe2000f8e08ff */
[----:B------:R-:W-:Y:S01]  /*1e50*/  HGMMA.64x128x16.F32.BF16 R88, gdesc[UR12], R88 ;  /* 0x01e000000c5879f0 */ /* 0x000fe20008701858 */
[----:B------:R-:W-:Y:S01]  /*1e60*/  UMOV UR12, 0x4000202 ;  /* 0x04000202000c7882 */ /* 0x000fe20000000000 */
[----:B------:R-:W-:Y:S02]  /*1e70*/  UMOV UR13, 0x40000040 ;  /* 0x40000040000d7882 */ /* 0x000fe40000000000 */
[----:B------:R-:W-:-:S08]  /*1e80*/  UIADD3.64 UR12, UR28, UR12, URZ ;  /* 0x0000000c1c0c7297 */ /* 0x000fd0000fffe03f */
[----:B------:R-:W-:Y:S01]  /*1e90*/  HGMMA.64x128x16.F32.BF16 R88, gdesc[UR8], R88 ;  /* 0x01e00000085879f0 */ /* 0x000fe20008701858 */
[----:B------:R-:W-:Y:S01]  /*1ea0*/  UMOV UR8, 0x4000204 ;  /* 0x0400020400087882 */ /* 0x000fe20000000000 */
[----:B------:R-:W-:Y:S02]  /*1eb0*/  UMOV UR9, 0x40000040 ;  /* 0x4000004000097882 */ /* 0x000fe40000000000 */
[----:B------:R-:W-:-:S08]  /*1ec0*/  UIADD3.64 UR8, UR28, UR8, URZ ;  /* 0x000000081c087297 */ /* 0x000fd0000fffe03f */
[----:B------:R-:W-:-:S12]  /*1ed0*/  HGMMA.64x128x16.F32.BF16 R88, gdesc[UR20], R88 ;  /* 0x01e00000145879f0 */ /* 0x000fd80008701858 */
[----:B------:R-:W-:Y:S01]  /*1ee0*/  HGMMA.64x128x16.F32.BF16 R24, gdesc[UR16], R24 ;  /* 0x01e00000101879f0 */ /* 0x000fe20008701818 */
[----:B------:R-:W-:Y:S01]  /*1ef0*/  UMOV UR20, 0x4000206 ;  /* 0x0400020600147882 */ /* 0x000fe20000000000 */
[----:B------:R-:W-:Y:S02]  /*1f00*/  UMOV UR21, 0x40000040 ;  /* 0x4000004000157882 */ /* 0x000fe40000000000 */
[----:B------:R-:W-:-:S08]  /*1f10*/  UIADD3.64 UR20, UR28, UR20, URZ ;  /* 0x000000141c147297 */ /* 0x000fd0000fffe03f */
[----:B------:R-:W-:-:S12]  /*1f20*/  HGMMA.64x128x16.F32.BF16 R24, gdesc[UR12], R24 ;  /* 0x01e000000c1879f0 */ /* 0x000fd80008701818 */
[----:B------:R-:W-:-:S12]  /*1f30*/  HGMMA.64x128x16.F32.BF16 R24, gdesc[UR8], R24 ;  /* 0x01e00000081879f0 */ /* 0x000fd80008701818 */
[----:B------:R-:W-:Y:S03]  /*1f40*/  HGMMA.64x128x16.F32.BF16 R24, gdesc[UR20], R24, gsb0 ;  /* 0x01e00000141879f0 */ /* 0x000fe60008001818 */
[----:B------:R-:W-:Y:S02]  /*1f50*/  WARPGROUP.DEPBAR.LE gsb0, 0x1 ;  /* 0x00008000000079c5 */ /* 0x000fe40000010100 */
[----:B------:R-:W-:Y:S06]  /*1f60*/  BAR.SYNC.DEFER_BLOCKING 0x0 ;  /* 0x0000000000007b1d */ /* 0x000fec0000010000 */
[----:B------:R-:W-:Y:S01]  /*1f70*/  @!PT LDS RZ, [RZ] ;  /* 0x00000000fffff984 */ /* 0x000fe20000000800 */
[----:B------:R-:W-:Y:S01]  /*1f80*/  @!PT LDS RZ, [RZ] ;  /* 0x00000000fffff984 */ /* 0x000fe20000000800 */
[----:B------:R-:W-:Y:S01]  /*1f90*/  @!PT LDS RZ, [RZ] ;  /* 0x00000000fffff984 */ /* 0x000fe20000000800 */
[----:B------:R-:W-:Y:S04]  /*1fa0*/  LDGSTS.E.BYPASS.128 [R167], desc[UR30][R22.64], !P0 ;  /* 0x0000000016a77fae */ /* 0x000fe8000c101c5e */
[----:B------:R1:W-:Y:S04]  /*1fb0*/  LDGSTS.E.BYPASS.128 [R169], desc[UR30][R152.64], !P0 ;  /* 0x0000000098a97fae */ /* 0x0003e8000c101c5e */
[----:B------:R2:W-:Y:S04]  /*1fc0*/  LDGSTS.E.BYPASS.128 [R171], desc[UR30][R154.64], !P0 ;  /* 0x000000009aab7fae */ /* 0x0005e8000c101c5e */
[----:B------:R3:W-:Y:S01]  /*1fd0*/  LDGSTS.E.BYPASS.128 [R173], desc[UR30][R156.64], !P0 ;  /* 0x000000009cad7fae */ /* 0x0007e2000c101c5e */
[----:B-1----:R-:W-:-:S03]  /*1fe0*/  IADD3 R152, P2, R190, UR4, RZ ;  /* 0x00000004be987c10 */ /* 0x002fc6000ff5e0ff */
[----:B------:R1:W-:Y:S01]  /*1ff0*/  LDGSTS.E.BYPASS.128 [R175], desc[UR30][R158.64], !P0 ;  /* 0x000000009eaf7fae */ /* 0x0003e2000c101c5e */
[----:B--2---:R-:W-:-:S03]  /*2000*/  IADD3 R154, P1, R188, UR4, RZ ;  /* 0x00000004bc9a7c10 */ /* 0x004fc6000ff3e0ff */
[----:B------:R2:W-:Y:S01]  /*2010*/  LDGSTS.E.BYPASS.128 [R177], desc[UR30][R160.64], !P0 ;  /* 0x00000000a0b17fae */ /* 0x0005e2000c101c5e */
[----:B------:R-:W-:Y:S02]  /*2020*/  IADD3.X R153, R191, UR5, RZ, P2, !PT ;  /* 0x00000005bf997c10 */ /* 0x000fe400097fe4ff */
[----:B---3--:R-:W-:Y:S01]  /*2030*/  IADD3 R156, P2, R186, UR4, RZ ;  /* 0x00000004ba9c7c10 */ /* 0x008fe2000ff5e0ff */
[----:B------:R3:W-:Y:S01]  /*2040*/  LDGSTS.E.BYPASS.128 [R179], desc[UR30][R162.64], !P0 ;  /* 0x00000000a2b37fae */ /* 0x0007e2000c101c5e */
[----:B------:R-:W-:Y:S02]  /*2050*/  IADD3.X R155, R189, UR5, RZ, P1, !PT ;  /* 0x00000005bd9b7c10 */ /* 0x000fe40008ffe4ff */
[----:B------:R-:W-:Y:S01]  /*2060*/  IADD3.X R157, R187, UR5, RZ, P2, !PT ;  /* 0x00000005bb9d7c10 */ /* 0x000fe200097fe4ff */
[----:B------:R4:W-:Y:S01]  /*2070*/  LDGSTS.E.BYPASS.128 [R181], desc[UR30][R152.64], !P0 ;  /* 0x0000000098b57fae */ /* 0x0009e2000c101c5e */
[----:B-1----:R-:W-:Y:S02]  /*2080*/  IADD3 R158, P1, R184, UR4, RZ ;  /* 0x00000004b89e7c10 */ /* 0x002fe4000ff3e0ff */
[----:B------:R-:W-:Y:S01]  /*2090*/  IADD3 R22, P2, R182, UR4, RZ ;  /* 0x00000004b6167c10 */ /* 0x000fe2000ff5e0ff */
[----:B------:R-:W0:Y:S01]  /*20a0*/  LDGDEPBAR ;  /* 0x00000000000079af */ /* 0x000e220000000000 */
[----:B------:R-:W-:-:S02]  /*20b0*/  IADD3.X R159, R185, UR5, RZ, P1, !PT ;  /* 0x00000005b99f7c10 */ /* 0x000fc40008ffe4ff */
[----:B--2---:R-:W-:Y:S01]  /*20c0*/  IADD3 R160, P1, R178, UR4, RZ ;  /* 0x00000004b2a07c10 */ /* 0x004fe2000ff3e0ff */
[----:B------:R1:W-:Y:S01]  /*20d0*/  LDGSTS.E.BYPASS.128 [R167+0xc000], desc[UR30][R154.64], !P0 ;  /* 0x0c0000009aa77fae */ /* 0x0003e2000c101c5e */
[----:B------:R-:W-:Y:S02]  /*20e0*/  IADD3.X R23, R183, UR5, RZ, P2, !PT ;  /* 0x00000005b7177c10 */ /* 0x000fe400097fe4ff */
[----:B---3--:R-:W-:Y:S01]  /*20f0*/  IADD3 R162, P3, R170, UR4, RZ ;  /* 0x00000004aaa27c10 */ /* 0x008fe2000ff7e0ff */
[----:B------:R1:W-:Y:S01]  /*2100*/  LDGSTS.E.BYPASS.128 [R169+0xc000], desc[UR30][R156.64], !P0 ;  /* 0x0c0000009ca97fae */ /* 0x0003e2000c101c5e */
[----:B----4-:R-:W-:Y:S01]  /*2110*/  IADD3 R152, P2, R174, UR4, RZ ;  /* 0x00000004ae987c10 */ /* 0x010fe2000ff5e0ff */
[----:B------:R-:W-:Y:S01]  /*2120*/  UIADD3 UR4, UP0, UR4, 0x80, URZ ;  /* 0x0000008004047890 */ /* 0x000fe2000ff1e03f */
[----:B------:R-:W-:Y:S01]  /*2130*/  IADD3.X R161, R180, UR5, RZ, P1, !PT ;  /* 0x00000005b4a17c10 */ /* 0x000fe20008ffe4ff */
[----:B------:R1:W-:Y:S01]  /*2140*/  LDGSTS.E.BYPASS.128 [R171+0xc000], desc[UR30][R158.64], !P0 ;  /* 0x0c0000009eab7fae */ /* 0x0003e2000c101c5e */
[----:B------:R-:W-:-:S02]  /*2150*/  IADD3.X R153, R176, UR5, RZ, P2, !PT ;  /* 0x00000005b0997c10 */ /* 0x000fc400097fe4ff */
[----:B------:R-:W-:Y:S01]  /*2160*/  IADD3.X R163, R172, UR5, RZ, P3, !PT ;  /* 0x00000005aca37c10 */ /* 0x000fe20009ffe4ff */
[----:B------:R1:W-:Y:S01]  /*2170*/  LDGSTS.E.BYPASS.128 [R173+0xc000], desc[UR30][R22.64], !P0 ;  /* 0x0c00000016ad7fae */ /* 0x0003e2000c101c5e */
[----:B------:R-:W-:-:S03]  /*2180*/  UIADD3.X UR5, URZ, UR5, URZ, UP0, !UPT ;  /* 0x000000053f057290 */ /* 0x000fc600087fe43f */
[----:B------:R1:W-:Y:S04]  /*2190*/  LDGSTS.E.BYPASS.128 [R175+0xc000], desc[UR30][R160.64], !P0 ;  /* 0x0c000000a0af7fae */ /* 0x0003e8000c101c5e */
[----:B------:R1:W-:Y:S04]  /*21a0*/  LDGSTS.E.BYPASS.128 [R177+0xc000], desc[UR30][R152.64], !P0 ;  /* 0x0c00000098b17fae */ /* 0x0003e8000c101c5e */
[----:B------:R1:W-:Y:S04]  /*21b0*/  LDGSTS.E.BYPASS.128 [R179+0xc000], desc[UR30][R162.64], !P0 ;  /* 0x0c000000a2b37fae */ /* 0x0003e8000c101c5e */
[----:B------:R1:W-:Y:S01]  /*21c0*/  LDGSTS.E.BYPASS.128 [R181+0xc000], desc[UR30][R164.64], !P0 ;  /* 0x0c000000a4b57fae */ /* 0x0003e2000c101c5e */
[----:B------:R-:W-:-:S03]  /*21d0*/  ISETP.GE.U32.AND P0, PT, R21, 0xbc0, PT ;  /* 0x00000bc01500780c */ /* 0x000fc60003f06070 */
[----:B------:R-:W0:Y:S10]  /*21e0*/  LDGDEPBAR ;  /* 0x00000000000079af */ /* 0x000e340000000000 */
[----:B-1----:R-:W-:Y:S05]  /*21f0*/  @!P0 BRA `(.L_x_0) ;  /* 0xfffffff800008947 */ /* 0x002fea000383ffff */
[----:B------:R-:W-:Y:S02]  /*2200*/  WARPGROUP.DEPBAR.LE gsb0, 0x0 ;  /* 0x00008000000079c5 */ /* 0x000fe40000010000 */
[----:B------:R-:W-:Y:S01]  /*2210*/  LOP3.LUT R14, R14, 0x3, RZ, 0xc0, !PT ;  /* 0x000000030e0e7812 */ /* 0x000fe200078ec0ff */
[----:B------:R-:W-:-:S04]  /*2220*/  DEPBAR.LE SB0, 0x0 ;  /* 0x000080000000791a */ /* 0x000fc80000000000 */
[--C-:B------:R-:W-:Y:S01]  /*2230*/  SHF.R.U32.HI R6, RZ, 0x2, R2.reuse ;  /* 0x00000002ff067819 */ /* 0x100fe20000011602 */
[----:B------:R-:W-:Y:S01]  /*2240*/  IMAD.SHL.U32 R7, R14, 0x10, RZ ;  /* 0x000000100e077824 */ /* 0x000fe200078e00ff */
[----:B------:R-:W-:Y:S01]  /*2250*/  SHF.R.U32.HI R8, RZ, 0x4, R2 ;  /* 0x00000004ff087819 */ /* 0x000fe20000011602 */
[----:B------:R-:W-:Y:S01]  /*2260*/  IMAD.SHL.U32 R2, R2, 0x2, RZ ;  /* 0x0000000202027824 */ /* 0x000fe200078e00ff */
[----:B------:R-:W-:Y:S01]  /*2270*/  SGXT.U32 R6, R6, 0x3 ;  /* 0x000000030606781a */ /* 0x000fe20000000000 */
[----:B------:R-:W-:Y:S01]  /*2280*/  IMAD.SHL.U32 R11, R14, 0x2, RZ ;  /* 0x000000020e0b7824 */ /* 0x000fe200078e00ff */
[----:B------:R-:W-:Y:S01]  /*2290*/  F2FP.BF16.F32.PACK_AB R89, R89, R88 ;  /* 0x000000585959723e */ /* 0x000fe200000010ff */
[----:B------:R-:W1:Y:S01]  /*22a0*/  LDC.64 R16, c[0x0][0x220] ;  /* 0x00008800ff107b82 */ /* 0x000e620000000a00 */
[----:B------:R-:W-:Y:S02]  /*22b0*/  LOP3.LUT R13, R7, R6, RZ, 0xfc, !PT ;  /* 0x00000006070d7212 */ /* 0x000fe400078efcff */
[----:B------:R-:W-:-:S02]  /*22c0*/  LOP3.LUT R2, R2, 0x6, RZ, 0xc0, !PT ;  /* 0x0000000602027812 */ /* 0x000fc400078ec0ff */
[----:B------:R-:W-:Y:S02]  /*22d0*/  F2FP.BF16.F32.PACK_AB R91, R91, R90 ;  /* 0x0000005a5b5b723e */ /* 0x000fe400000010ff */
[----:B------:R-:W-:Y:S01]  /*22e0*/  F2FP.BF16.F32.PACK_AB R93, R93, R92 ;  /* 0x0000005c5d5d723e */ /* 0x000fe200000010ff */
[----:B------:R-:W-:Y:S01]  /*22f0*/  IMAD R2, R13, 0x88, R2 ;  /* 0x000000880d027824 */ /* 0x000fe200078e0202 */
[----:B------:R-:W-:Y:S02]  /*2300*/  F2FP.BF16.F32.PACK_AB R95, R95, R94 ;  /* 0x0000005e5f5f723e */ /* 0x000fe400000010ff */
[----:B------:R-:W-:Y:S02]  /*2310*/  F2FP.BF16.F32.PACK_AB R97, R97, R96 ;  /* 0x000000606161723e */ /* 0x000fe400000010ff */
[----:B------:R-:W-:Y:S02]  /*2320*/  F2FP.BF16.F32.PACK_AB R99, R99, R98 ;  /* 0x000000626363723e */ /* 0x000fe400000010ff */
[----:B------:R-:W-:-:S02]  /*2330*/  F2FP.BF16.F32.PACK_AB R101, R101, R100 ;  /* 0x000000646565723e */ /* 0x000fc400000010ff */
[----:B------:R-:W-:Y:S02]  /*2340*/  F2FP.BF16.F32.PACK_AB R103, R103, R102 ;  /* 0x000000666767723e */ /* 0x000fe400000010ff */
[----:B------:R-:W-:Y:S02]  /*2350*/  F2FP.BF16.F32.PACK_AB R105, R105, R104 ;  /* 0x000000686969723e */ /* 0x000fe400000010ff */
        /* <DEDUP_REMOVED lines=23> */
[----:B------:R-:W-:Y:S01]  /*24d0*/  LEA R2, R2, UR24, 0x1 ;  /* 0x0000001802027c11 */ /* 0x000fe2000f8e08ff */
[----:B------:R-:W-:Y:S01]  /*24e0*/  BAR.SYNC.DEFER_BLOCKING 0x0 ;  /* 0x0000000000007b1d */ /* 0x000fe20000010000 */
[----:B------:R-:W-:Y:S02]  /*24f0*/  LOP3.LUT R18, R4, 0x78, R5, 0xf8, !PT ;  /* 0x0000007804127812 */ /* 0x000fe400078ef805 */
[----:B------:R-:W-:Y:S02]  /*2500*/  SGXT.U32 R4, R8, 0x1 ;  /* 0x000000010804781a */ /* 0x000fe40000000000 */
[----:B------:R-:W-:Y:S02]  /*2510*/  LOP3.LUT R5, R5, 0x78, RZ, 0xc0, !PT ;  /* 0x0000007805057812 */ /* 0x000fe400078ec0ff */
[----:B------:R-:W-:-:S02]  /*2520*/  LOP3.LUT R4, R11, R4, RZ, 0xfc, !PT ;  /* 0x000000040b047212 */ /* 0x000fc400078efcff */
[C---:B------:R-:W-:Y:S02]  /*2530*/  LOP3.LUT R7, R3.reuse, 0x8, RZ, 0xfc, !PT ;  /* 0x0000000803077812 */ /* 0x040fe400078efcff */
[----:B------:R-:W-:Y:S01]  /*2540*/  ISETP.GE.AND P0, PT, R18, 0x3000, PT ;  /* 0x000030001200780c */ /* 0x000fe20003f06270 */
[----:B------:R-:W-:Y:S01]  /*2550*/  IMAD R4, R4, 0x88, R5 ;  /* 0x0000008804047824 */ /* 0x000fe200078e0205 */
[----:B------:R-:W-:Y:S02]  /*2560*/  LOP3.LUT R9, R3, 0x10, RZ, 0xfc, !PT ;  /* 0x0000001003097812 */ /* 0x000fe400078efcff */
[-C--:B------:R-:W-:Y:S02]  /*2570*/  ISETP.LT.AND P2, PT, R7, R0.reuse, !P0 ;  /* 0x000000000700720c */ /* 0x080fe40004741270 */
[----:B------:R-:W-:Y:S02]  /*2580*/  ISETP.LT.AND P1, PT, R9, R0, !P0 ;  /* 0x000000000900720c */ /* 0x000fe40004721270 */
[----:B------:R-:W-:-:S02]  /*2590*/  F2FP.BF16.F32.PACK_AB R27, R27, R26 ;  /* 0x0000001a1b1b723e */ /* 0x000fc400000010ff */
[C---:B------:R-:W-:Y:S02]  /*25a0*/  LOP3.LUT R7, R3.reuse, 0x18, RZ, 0xfc, !PT ;  /* 0x0000001803077812 */ /* 0x040fe400078efcff */
[C---:B------:R-:W-:Y:S01]  /*25b0*/  LOP3.LUT R9, R3.reuse, 0x20, RZ, 0xfc, !PT ;  /* 0x0000002003097812 */ /* 0x040fe200078efcff */
[----:B------:R-:W-:Y:S01]  /*25c0*/  STS [R2], R89 ;  /* 0x0000005902007388 */ /* 0x000fe20000000800 */
[----:B------:R-:W-:Y:S02]  /*25d0*/  LOP3.LUT R11, R3, 0x28, RZ, 0xfc, !PT ;  /* 0x00000028030b7812 */ /* 0x000fe400078efcff */
[----:B------:R-:W-:Y:S01]  /*25e0*/  LEA R26, R4, UR24, 0x1 ;  /* 0x00000018041a7c11 */ /* 0x000fe2000f8e08ff */
[----:B------:R-:W-:Y:S01]  /*25f0*/  STS [R2+0x880], R91 ;  /* 0x0008805b02007388 */ /* 0x000fe20000000800 */
[----:B------:R-:W-:Y:S02]  /*2600*/  F2FP.BF16.F32.PACK_AB R19, R33, R32 ;  /* 0x000000202113723e */ /* 0x000fe400000010ff */
[----:B------:R-:W-:Y:S01]  /*2610*/  F2FP.BF16.F32.PACK_AB R21, R35, R34 ;  /* 0x000000222315723e */ /* 0x000fe200000010ff */
[----:B------:R-:W-:Y:S01]  /*2620*/  STS [R2+0x10], R93 ;  /* 0x0000105d02007388 */ /* 0x000fe20000000800 */
[----:B------:R-:W-:-:S02]  /*2630*/  F2FP.BF16.F32.PACK_AB R23, R37, R36 ;  /* 0x000000242517723e */ /* 0x000fc400000010ff */
[----:B------:R-:W-:Y:S01]  /*2640*/  F2FP.BF16.F32.PACK_AB R153, R39, R38 ;  /* 0x000000262799723e */ /* 0x000fe200000010ff */
[----:B------:R-:W-:Y:S01]  /*2650*/  STS [R2+0x890], R95 ;  /* 0x0008905f02007388 */ /* 0x000fe20000000800 */
[----:B------:R-:W-:Y:S02]  /*2660*/  F2FP.BF16.F32.PACK_AB R155, R41, R40 ;  /* 0x00000028299b723e */ /* 0x000fe400000010ff */
[----:B------:R-:W-:Y:S01]  /*2670*/  F2FP.BF16.F32.PACK_AB R157, R43, R42 ;  /* 0x0000002a2b9d723e */ /* 0x000fe200000010ff */
[----:B------:R-:W-:Y:S01]  /*2680*/  STS [R2+0x20], R97 ;  /* 0x0000206102007388 */ /* 0x000fe20000000800 */
[----:B------:R-:W-:Y:S02]  /*2690*/  F2FP.BF16.F32.PACK_AB R159, R45, R44 ;  /* 0x0000002c2d9f723e */ /* 0x000fe400000010ff */
[----:B------:R-:W-:Y:S01]  /*26a0*/  F2FP.BF16.F32.PACK_AB R161, R47, R46 ;  /* 0x0000002e2fa1723e */ /* 0x000fe200000010ff */
[----:B------:R-:W-:Y:S01]  /*26b0*/  STS [R2+0x8a0], R99 ;  /* 0x0008a06302007388 */ /* 0x000fe20000000800 */
[----:B------:R-:W-:-:S02]  /*26c0*/  F2FP.BF16.F32.PACK_AB R163, R49, R48 ;  /* 0x0000003031a3723e */ /* 0x000fc400000010ff */
[----:B------:R-:W-:Y:S01]  /*26d0*/  F2FP.BF16.F32.PACK_AB R165, R51, R50 ;  /* 0x0000003233a5723e */ /* 0x000fe200000010ff */
[----:B------:R-:W-:Y:S01]  /*26e0*/  STS [R2+0x30], R101 ;  /* 0x0000306502007388 */ /* 0x000fe20000000800 */
[-C--:B------:R-:W-:Y:S02]  /*26f0*/  ISETP.LT.AND P6, PT, R7, R0.reuse, !P0 ;  /* 0x000000000700720c */ /* 0x080fe400047c1270 */
[-C--:B------:R-:W-:Y:S01]  /*2700*/  ISETP.LT.AND P5, PT, R9, R0.reuse, !P0 ;  /* 0x000000000900720c */ /* 0x080fe200047a1270 */
[----:B------:R-:W-:Y:S01]  /*2710*/  STS [R2+0x8b0], R103 ;  /* 0x0008b06702007388 */ /* 0x000fe20000000800 */
[----:B------:R-:W-:Y:S02]  /*2720*/  ISETP.LT.AND P4, PT, R11, R0, !P0 ;  /* 0x000000000b00720c */ /* 0x000fe40004781270 */
        /* <DEDUP_REMOVED lines=32> */
[----:B------:R-:W-:-:S03]  /*2930*/  ISETP.LT.AND P3, PT, R3, R0, !P0 ;  /* 0x000000000300720c */ /* 0x000fc60004761270 */
[----:B------:R-:W-:Y:S04]  /*2940*/  STS [R2+0x910], R127 ;  /* 0x0009107f02007388 */ /* 0x000fe80000000800 */
        /* <DEDUP_REMOVED lines=11> */
[----:B------:R-:W-:Y:S01]  /*2a00*/  STS [R2+0x970], R151 ;  /* 0x0009709702007388 */ /* 0x000fe20000000800 */
[----:B------:R-:W-:Y:S06]  /*2a10*/  BAR.SYNC.DEFER_BLOCKING 0x0 ;  /* 0x0000000000007b1d */ /* 0x000fec0000010000 */
[----:B------:R-:W2:Y:S04]  /*2a20*/  LDS.128 R32, [R26] ;  /* 0x000000001a207984 */ /* 0x000ea80000000c00 */
[----:B------:R-:W3:Y:S04]  /*2a30*/  LDS.128 R36, [R26+0x880] ;  /* 0x000880001a247984 */ /* 0x000ee80000000c00 */
[----:B------:R-:W4:Y:S04]  /*2a40*/  LDS.128 R40, [R26+0x1100] ;  /* 0x001100001a287984 */ /* 0x000f280000000c00 */
[----:B------:R-:W5:Y:S04]  /*2a50*/  LDS.128 R44, [R26+0x1980] ;  /* 0x001980001a2c7984 */ /* 0x000f680000000c00 */
[----:B------:R-:W1:Y:S04]  /*2a60*/  LDS.128 R48, [R26+0x2200] ;  /* 0x002200001a307984 */ /* 0x000e680000000c00 */
[----:B------:R-:W1:Y:S04]  /*2a70*/  LDS.128 R12, [R26+0x2a80] ;  /* 0x002a80001a0c7984 */ /* 0x000e680000000c00 */
[----:B------:R-:W2:Y:S04]  /*2a80*/  LDS.128 R8, [R26+0x3300] ;  /* 0x003300001a087984 */ /* 0x000ea80000000c00 */
[----:B------:R-:W2:Y:S01]  /*2a90*/  LDS.128 R4, [R26+0x3b80] ;  /* 0x003b80001a047984 */ /* 0x000ea20000000c00 */
[----:B------:R-:W-:Y:S06]  /*2aa0*/  BAR.SYNC.DEFER_BLOCKING 0x0 ;  /* 0x0000000000007b1d */ /* 0x000fec0000010000 */
[----:B------:R3:W-:Y:S04]  /*2ab0*/  STS [R2], R25 ;  /* 0x0000001902007388 */ /* 0x0007e80000000800 */
[----:B------:R-:W-:Y:S04]  /*2ac0*/  STS [R2+0x880], R27 ;  /* 0x0008801b02007388 */ /* 0x000fe80000000800 */
[----:B------:R4:W-:Y:S01]  /*2ad0*/  STS [R2+0x10], R29 ;  /* 0x0000101d02007388 */ /* 0x0009e20000000800 */
[----:B---3--:R-:W-:-:S03]  /*2ae0*/  LOP3.LUT R25, R3, 0x38, RZ, 0xfc, !PT ;  /* 0x0000003803197812 */ /* 0x008fc600078efcff */
[----:B------:R3:W-:Y:S04]  /*2af0*/  STS [R2+0x890], R31 ;  /* 0x0008901f02007388 */ /* 0x0007e80000000800 */
[----:B------:R1:W-:Y:S01]  /*2b00*/  STS [R2+0x20], R19 ;  /* 0x0000201302007388 */ /* 0x0003e20000000800 */
[----:B----4-:R-:W-:-:S03]  /*2b10*/  IMAD R29, R3, 0x3000, R18 ;  /* 0x00003000031d7824 */ /* 0x010fc600078e0212 */
[----:B------:R4:W-:Y:S01]  /*2b20*/  STS [R2+0x8a0], R21 ;  /* 0x0008a01502007388 */ /* 0x0009e20000000800 */
[----:B------:R-:W-:-:S03]  /*2b30*/  VIADD R27, R29, 0x48000 ;  /* 0x000480001d1b7836 */ /* 0x000fc60000000000 */
[----:B------:R2:W-:Y:S01]  /*2b40*/  STS [R2+0x30], R23 ;  /* 0x0000301702007388 */ /* 0x0005e20000000800 */
[C---:B---3--:R-:W-:Y:S02]  /*2b50*/  VIADD R31, R29.reuse, 0x60000 ;  /* 0x000600001d1f7836 */ /* 0x048fe40000000000 */
[C-C-:B-1----:R-:W-:Y:S01]  /*2b60*/  IMAD.WIDE R18, R29.reuse, 0x2, R16.reuse ;  /* 0x000000021d127825 */ /* 0x142fe200078e0210 */
[----:B------:R-:W-:Y:S03]  /*2b70*/  STS [R2+0x8b0], R153 ;  /* 0x0008b09902007388 */ /* 0x000fe60000000800 */
[----:B----4-:R-:W-:Y:S01]  /*2b80*/  VIADD R21, R29, 0x18000 ;  /* 0x000180001d157836 */ /* 0x010fe20000000000 */
[----:B------:R-:W-:Y:S01]  /*2b90*/  STS [R2+0x40], R155 ;  /* 0x0000409b02007388 */ /* 0x000fe20000000800 */
[----:B--2---:R-:W-:Y:S02]  /*2ba0*/  LOP3.LUT R23, R3, 0x30, RZ, 0xfc, !PT ;  /* 0x0000003003177812 */ /* 0x004fe400078efcff */
[----:B------:R-:W-:Y:S01]  /*2bb0*/  IMAD.WIDE R20, R21, 0x2, R16 ;  /* 0x0000000215147825 */ /* 0x000fe200078e0210 */
        /* <DEDUP_REMOVED lines=24> */
[----:B------:R-:W1:Y:S04]  /*2d40*/  LDS.128 R52, [R26] ;  /* 0x000000001a347984 */ /* 0x000e680000000c00 */
[----:B------:R2:W-:Y:S01]  /*2d50*/  @P3 STG.E.128 desc[UR30][R18.64], R32 ;  /* 0x0000002012003986 */ /* 0x0005e2000c101d1e */
[----:B------:R-:W-:Y:S01]  /*2d60*/  ISETP.LT.AND P3, PT, R23, R0, !P0 ;  /* 0x000000001700720c */ /* 0x000fe20004761270 */
[----:B------:R-:W-:-:S02]  /*2d70*/  VIADD R23, R29, 0x30000 ;  /* 0x000300001d177836 */ /* 0x000fc40000000000 */
[----:B------:R-:W3:Y:S02]  /*2d80*/  LDS.128 R56, [R26+0x880] ;  /* 0x000880001a387984 */ /* 0x000ee40000000c00 */
[--C-:B------:R-:W-:Y:S02]  /*2d90*/  IMAD.WIDE R22, R23, 0x2, R16.reuse ;  /* 0x0000000217167825 */ /* 0x100fe400078e0210 */
[----:B------:R4:W-:Y:S01]  /*2da0*/  @P2 STG.E.128 desc[UR30][R20.64], R36 ;  /* 0x0000002414002986 */ /* 0x0009e2000c101d1e */
[----:B------:R-:W-:Y:S02]  /*2db0*/  ISETP.LT.AND P2, PT, R25, R0, !P0 ;  /* 0x000000001900720c */ /* 0x000fe40004741270 */
[----:B------:R-:W-:Y:S01]  /*2dc0*/  LOP3.LUT R25, R3, 0x40, RZ, 0xfc, !PT ;  /* 0x0000004003197812 */ /* 0x000fe200078efcff */
[----:B------:R-:W3:Y:S04]  /*2dd0*/  LDS.128 R32, [R26+0x1100] ;  /* 0x001100001a207984 */ /* 0x000ee80000000c00 */
[----:B------:R-:W3:Y:S01]  /*2de0*/  LDS.128 R36, [R26+0x1980] ;  /* 0x001980001a247984 */ /* 0x000ee20000000c00 */
[----:B--2---:R-:W-:Y:S01]  /*2df0*/  IMAD.WIDE R18, R27, 0x2, R16 ;  /* 0x000000021b127825 */ /* 0x004fe200078e0210 */
[----:B------:R-:W-:-:S02]  /*2e00*/  LOP3.LUT R27, R3, 0x48, RZ, 0xfc, !PT ;  /* 0x00000048031b7812 */ /* 0x000fc400078efcff */
[----:B------:R-:W2:Y:S04]  /*2e10*/  LDS.128 R60, [R26+0x2200] ;  /* 0x002200001a3c7984 */ /* 0x000ea80000000c00 */
[----:B------:R1:W-:Y:S01]  /*2e20*/  @P1 STG.E.128 desc[UR30][R22.64], R40 ;  /* 0x0000002816001986 */ /* 0x0003e2000c101d1e */
[----:B------:R-:W-:Y:S01]  /*2e30*/  ISETP.LT.AND P1, PT, R25, R0, !P0 ;  /* 0x000000001900720c */ /* 0x000fe20004721270 */
[----:B----4-:R-:W-:Y:S01]  /*2e40*/  IMAD.WIDE R20, R31, 0x2, R16 ;  /* 0x000000021f147825 */ /* 0x010fe200078e0210 */
[----:B------:R-:W-:Y:S01]  /*2e50*/  LOP3.LUT R25, R3, 0x50, RZ, 0xfc, !PT ;  /* 0x0000005003197812 */ /* 0x000fe200078efcff */
[----:B------:R-:W4:Y:S02]  /*2e60*/  LDS.128 R64, [R26+0x2a80] ;  /* 0x002a80001a407984 */ /* 0x000f240000000c00 */
[----:B------:R-:W-:-:S02]  /*2e70*/  VIADD R31, R29, 0xa8000 ;  /* 0x000a80001d1f7836 */ /* 0x000fc40000000000 */
[----:B------:R-:W2:Y:S04]  /*2e80*/  LDS.128 R40, [R26+0x3300] ;  /* 0x003300001a287984 */ /* 0x000ea80000000c00 */
[----:B-----5:R5:W-:Y:S01]  /*2e90*/  @P6 STG.E.128 desc[UR30][R18.64], R44 ;  /* 0x0000002c12006986 */ /* 0x020be2000c101d1e */
[-C--:B------:R-:W-:Y:S01]  /*2ea0*/  ISETP.LT.AND P6, PT, R27, R0.reuse, !P0 ;  /* 0x000000001b00720c */ /* 0x080fe200047c1270 */
[----:B------:R-:W-:Y:S02]  /*2eb0*/  VIADD R27, R29, 0x78000 ;  /* 0x000780001d1b7836 */ /* 0x000fe40000000000 */
[----:B------:R3:W-:Y:S01]  /*2ec0*/  @P5 STG.E.128 desc[UR30][R20.64], R48 ;  /* 0x0000003014005986 */ /* 0x0007e2000c101d1e */
[----:B------:R-:W-:Y:S01]  /*2ed0*/  ISETP.LT.AND P5, PT, R25, R0, !P0 ;  /* 0x000000001900720c */ /* 0x000fe200047a1270 */
[----:B-1----:R-:W-:Y:S01]  /*2ee0*/  VIADD R23, R29, 0x90000 ;  /* 0x000900001d177836 */ /* 0x002fe20000000000 */
[----:B------:R-:W-:Y:S01]  /*2ef0*/  LOP3.LUT R25, R3, 0x58, RZ, 0xfc, !PT ;  /* 0x0000005803197812 */ /* 0x000fe200078efcff */
[----:B-----5:R-:W-:Y:S01]  /*2f00*/  IMAD.WIDE R18, R27, 0x2, R16 ;  /* 0x000000021b127825 */ /* 0x020fe200078e0210 */
[----:B------:R-:W-:-:S03]  /*2f10*/  LOP3.LUT R27, R3, 0x60, RZ, 0xfc, !PT ;  /* 0x00000060031b7812 */ /* 0x000fc600078efcff */
[--C-:B---3--:R-:W-:Y:S01]  /*2f20*/  IMAD.WIDE R20, R23, 0x2, R16.reuse ;  /* 0x0000000217147825 */ /* 0x108fe200078e0210 */
[----:B------:R3:W-:Y:S01]  /*2f30*/  @P4 STG.E.128 desc[UR30][R18.64], R12 ;  /* 0x0000000c12004986 */ /* 0x0007e2000c101d1e */
[-C--:B------:R-:W-:Y:S02]  /*2f40*/  ISETP.LT.AND P4, PT, R25, R0.reuse, !P0 ;  /* 0x000000001900720c */ /* 0x080fe40004781270 */
[----:B------:R-:W-:Y:S01]  /*2f50*/  VIADD R25, R29, 0xc0000 ;  /* 0x000c00001d197836 */ /* 0x000fe20000000000 */
[----:B------:R5:W-:Y:S01]  /*2f60*/  @P3 STG.E.128 desc[UR30][R20.64], R8 ;  /* 0x0000000814003986 */ /* 0x000be2000c101d1e */
[--C-:B------:R-:W-:Y:S01]  /*2f70*/  IMAD.WIDE R22, R31, 0x2, R16.reuse ;  /* 0x000000021f167825 */ /* 0x100fe200078e0210 */
[-C--:B------:R-:W-:Y:S02]  /*2f80*/  ISETP.LT.AND P3, PT, R27, R0.reuse, !P0 ;  /* 0x000000001b00720c */ /* 0x080fe40004761270 */
[----:B------:R-:W-:Y:S01]  /*2f90*/  LOP3.LUT R27, R3, 0x68, RZ, 0xfc, !PT ;  /* 0x00000068031b7812 */ /* 0x000fe200078efcff */
[----:B------:R-:W-:Y:S01]  /*2fa0*/  IMAD.WIDE R24, R25, 0x2, R16 ;  /* 0x0000000219187825 */ /* 0x000fe200078e0210 */
[----:B------:R2:W-:Y:S02]  /*2fb0*/  @P2 STG.E.128 desc[UR30][R22.64], R4 ;  /* 0x0000000416002986 */ /* 0x0005e4000c101d1e */
[----:B------:R-:W-:Y:S01]  /*2fc0*/  ISETP.LT.AND P2, PT, R27, R0, !P0 ;  /* 0x000000001b00720c */ /* 0x000fe20004741270 */
[----:B------:R-:W-:Y:S01]  /*2fd0*/  VIADD R31, R29, 0xd8000 ;  /* 0x000d80001d1f7836 */ /* 0x000fe20000000000 */
[----:B------:R1:W-:Y:S01]  /*2fe0*/  @P1 STG.E.128 desc[UR30][R24.64], R52 ;  /* 0x0000003418001986 */ /* 0x0003e2000c101d1e */
[----:B---3--:R-:W-:-:S02]  /*2ff0*/  LOP3.LUT R13, R3, 0x70, RZ, 0xfc, !PT ;  /* 0x00000070030d7812 */ /* 0x008fc400078efcff */
[----:B------:R-:W-:Y:S01]  /*3000*/  LOP3.LUT R15, R3, 0x78, RZ, 0xfc, !PT ;  /* 0x00000078030f7812 */ /* 0x000fe200078efcff */
[----:B------:R-:W-:Y:S01]  /*3010*/  IMAD.WIDE R2, R31, 0x2, R16 ;  /* 0x000000021f027825 */ /* 0x000fe200078e0210 */
[-C--:B------:R-:W-:Y:S02]  /*3020*/  ISETP.LT.AND P1, PT, R13, R0.reuse, !P0 ;  /* 0x000000000d00720c */ /* 0x080fe40004721270 */
[----:B------:R-:W-:Y:S01]  /*3030*/  ISETP.LT.AND P0, PT, R15, R0, !P0 ;  /* 0x000000000f00720c */ /* 0x000fe20004701270 */
[C---:B-----5:R-:W-:Y:S01]  /*3040*/  VIADD R9, R29.reuse, 0x120000 ;  /* 0x001200001d097836 */ /* 0x060fe20000000000 */
[----:B------:R1:W-:Y:S01]  /*3050*/  @P6 STG.E.128 desc[UR30][R2.64], R56 ;  /* 0x0000003802006986 */ /* 0x0003e2000c101d1e */
[C---:B------:R-:W-:Y:S02]  /*3060*/  VIADD R11, R29.reuse, 0x138000 ;  /* 0x001380001d0b7836 */ /* 0x040fe40000000000 */
[C---:B--2---:R-:W-:Y:S02]  /*3070*/  VIADD R5, R29.reuse, 0xf0000 ;  /* 0x000f00001d057836 */ /* 0x044fe40000000000 */
[----:B------:R-:W-:-:S02]  /*3080*/  VIADD R7, R29, 0x108000 ;  /* 0x001080001d077836 */ /* 0x000fc40000000000 */
[----:B------:R-:W-:Y:S02]  /*3090*/  VIADD R13, R29, 0x150000 ;  /* 0x001500001d0d7836 */ /* 0x000fe40000000000 */
[----:B------:R-:W-:-:S04]  /*30a0*/  IMAD.WIDE R4, R5, 0x2, R16 ;  /* 0x0000000205047825 */ /* 0x000fc800078e0210 */
[--C-:B------:R-:W-:Y:S01]  /*30b0*/  IMAD.WIDE R6, R7, 0x2, R16.reuse ;  /* 0x0000000207067825 */ /* 0x100fe200078e0210 */
[----:B------:R1:W-:Y:S03]  /*30c0*/  @P5 STG.E.128 desc[UR30][R4.64], R32 ;  /* 0x0000002004005986 */ /* 0x0003e6000c101d1e */
[--C-:B------:R-:W-:Y:S01]  /*30d0*/  IMAD.WIDE R8, R9, 0x2, R16.reuse ;  /* 0x0000000209087825 */ /* 0x100fe200078e0210 */
[----:B------:R1:W-:Y:S03]  /*30e0*/  @P4 STG.E.128 desc[UR30][R6.64], R36 ;  /* 0x0000002406004986 */ /* 0x0003e6000c101d1e */
[--C-:B------:R-:W-:Y:S01]  /*30f0*/  IMAD.WIDE R10, R11, 0x2, R16.reuse ;  /* 0x000000020b0a7825 */ /* 0x100fe200078e0210 */
[----:B------:R1:W-:Y:S03]  /*3100*/  @P3 STG.E.128 desc[UR30][R8.64], R60 ;  /* 0x0000003c08003986 */ /* 0x0003e6000c101d1e */
[----:B------:R-:W-:Y:S01]  /*3110*/  IMAD.WIDE R12, R13, 0x2, R16 ;  /* 0x000000020d0c7825 */ /* 0x000fe200078e0210 */
[----:B----4-:R1:W-:Y:S04]  /*3120*/  @P2 STG.E.128 desc[UR30][R10.64], R64 ;  /* 0x000000400a002986 */ /* 0x0103e8000c101d1e */
[----:B------:R1:W-:Y:S01]  /*3130*/  @P1 STG.E.128 desc[UR30][R12.64], R40 ;  /* 0x000000280c001986 */ /* 0x0003e2000c101d1e */
[----:B------:R-:W-:Y:S05]  /*3140*/  @!P0 EXIT ;  /* 0x000000000000894d */ /* 0x000fea0003800000 */
[----:B-1----:R-:W1:Y:S01]  /*3150*/  LDS.128 R24, [R26+0x3b80] ;  /* 0x003b80001a187984 */ /* 0x002e620000000c00 */
[----:B------:R-:W-:-:S04]  /*3160*/  VIADD R29, R29, 0x168000 ;  /* 0x001680001d1d7836 */ /* 0x000fc80000000000 */
[----:B------:R-:W-:-:S05]  /*3170*/  IMAD.WIDE R16, R29, 0x2, R16 ;  /* 0x000000021d107825 */ /* 0x000fca00078e0210 */
[----:B-1----:R-:W-:Y:S01]  /*3180*/  STG.E.128 desc[UR30][R16.64], R24 ;  /* 0x0000001810007986 */ /* 0x002fe2000c101d1e */
[----:B------:R-:W-:Y:S05]  /*3190*/  EXIT ;  /* 0x000000000000794d */ /* 0x000fea0003800000 */
.L_x_1:
[----:B------:R-:W-:-:S00]  /*31a0*/  BRA `(.L_x_1) ;  /* 0xfffffffc00fc7947 */ /* 0x000fc0000383ffff */
[----:B------:R-:W-:-:S00]  /*31b0*/  NOP ;  /* 0x0000000000007918 */ /* 0x000fc00000000000 */
        /* <DEDUP_REMOVED lines=12> */
.L_x_2:


//--------------------- .nv.shared.triton_mm      --------------------------
	.section	.nv.shared.triton_mm,"aw",@nobits
	.sectionflags	@""
	.align	16
	.zero		1024


//--------------------- .nv.constant0.triton_mm   --------------------------
	.section	.nv.constant0.triton_mm,"a",@progbits
	.sectionflags	@""
	.align	4
.nv.constant0.triton_mm:
	.zero		556
